	.target	sm_90a

	.elftype	@"ET_EXEC"


//--------------------- .note.nv.tkinfo           --------------------------
	.section	.note.nv.tkinfo,"",@"SHT_NOTE"
	.sectionflags	@"SHF_NOTE_NV_TKINFO"
	.tkinfo
        /*0018*/ 	.word	0x00000002
        /*0030*/ 	.string	""
        /*0030*/ 	.string	"ptxas"
        /*0030*/ 	.string	"Cuda compilation tools, release 13.0, V13.0.88"
        /*0030*/ 	.string	"Build cuda_13.0.r13.0/compiler.36424714_0"
        /*0030*/ 	.string	"-arch sm_90a -m 64 "



//--------------------- .note.nv.cuinfo           --------------------------
	.section	.note.nv.cuinfo,"",@"SHT_NOTE"
	.sectionflags	@"SHF_NOTE_NV_CUINFO"
        /*0018*/ 	.short	0x0002
        /*001a*/ 	.short	0x005a
        /*001c*/ 	.short	0x0082
	.zero		2


//--------------------- .nv.info                  --------------------------
	.section	.nv.info,"",@"SHT_CUDA_INFO"
	.align	4


	//----- nvinfo : EIATTR_REGCOUNT
	.align		4
        /*0000*/ 	.byte	0x04, 0x2f
        /*0002*/ 	.short	(.L_12 - .L_11)
	.align		4
.L_11:
        /*0004*/ 	.word	index@(_ZN7cutlass13device_kernelIN5flash19enable_sm80_to_sm89INS1_16FlashAttnFwdSm80INS1_25CollectiveMainloopFwdSm80ILi4ELi1ELb0EN4cute5tupleIJNS5_1CILi128EEENS7_ILi64EEES8_EEELi128ENS_10bfloat16_tEfNS_4arch4Sm80ELb1ELb0ELb0ELb1ELb0ELb1ELb1ELb0EEENS1_21CollectiveEpilogueFwdINS6_IJS8_S8_S9_EEENS6_IJNS7_ILi1EEESH_SH_EEESB_SD_Li128ELb1ELb1ELb0ELb0EEENS1_19SingleTileSchedulerILb1ELb0ELb1ELi128EEEEEEEEEvNT_6ParamsE)
        /*0008*/ 	.word	0x00000004


	//----- nvinfo : EIATTR_FRAME_SIZE
	.align		4
.L_12:
        /*000c*/ 	.byte	0x04, 0x11
        /*000e*/ 	.short	(.L_14 - .L_13)
	.align		4
.L_13:
        /*0010*/ 	.word	index@(_ZN7cutlass13device_kernelIN5flash19enable_sm80_to_sm89INS1_16FlashAttnFwdSm80INS1_25CollectiveMainloopFwdSm80ILi4ELi1ELb0EN4cute5tupleIJNS5_1CILi128EEENS7_ILi64EEES8_EEELi128ENS_10bfloat16_tEfNS_4arch4Sm80ELb1ELb0ELb0ELb1ELb0ELb1ELb1ELb0EEENS1_21CollectiveEpilogueFwdINS6_IJS8_S8_S9_EEENS6_IJNS7_ILi1EEESH_SH_EEESB_SD_Li128ELb1ELb1ELb0ELb0EEENS1_19SingleTileSchedulerILb1ELb0ELb1ELi128EEEEEEEEEvNT_6ParamsE)
        /*0014*/ 	.word	0x00000000


	//----- nvinfo : EIATTR_REGCOUNT
	.align		4
.L_14:
        /*0018*/ 	.byte	0x04, 0x2f
        /*001a*/ 	.short	(.L_16 - .L_15)
	.align		4
.L_15:
        /*001c*/ 	.word	index@(_ZN7cutlass13device_kernelIN5flash19enable_sm80_to_sm89INS1_16FlashAttnFwdSm80INS1_25CollectiveMainloopFwdSm80ILi4ELi1ELb0EN4cute5tupleIJNS5_1CILi128EEENS7_ILi64EEES8_EEELi128ENS_10bfloat16_tEfNS_4arch4Sm80ELb1ELb0ELb0ELb1ELb0ELb0ELb1ELb0EEENS1_21CollectiveEpilogueFwdINS6_IJS8_S8_S9_EEENS6_IJNS7_ILi1EEESH_SH_EEESB_SD_Li128ELb1ELb1ELb0ELb0EEENS1_19SingleTileSchedulerILb1ELb0ELb1ELi128EEEEEEEEEvNT_6ParamsE)
        /*0020*/ 	.word	0x00000004


	//----- nvinfo : EIATTR_FRAME_SIZE
	.align		4
.L_16:
        /*0024*/ 	.byte	0x04, 0x11
        /*0026*/ 	.short	(.L_18 - .L_17)
	.align		4
.L_17:
        /*0028*/ 	.word	index@(_ZN7cutlass13device_kernelIN5flash19enable_sm80_to_sm89INS1_16FlashAttnFwdSm80INS1_25CollectiveMainloopFwdSm80ILi4ELi1ELb0EN4cute5tupleIJNS5_1CILi128EEENS7_ILi64EEES8_EEELi128ENS_10bfloat16_tEfNS_4arch4Sm80ELb1ELb0ELb0ELb1ELb0ELb0ELb1ELb0EEENS1_21CollectiveEpilogueFwdINS6_IJS8_S8_S9_EEENS6_IJNS7_ILi1EEESH_SH_EEESB_SD_Li128ELb1ELb1ELb0ELb0EEENS1_19SingleTileSchedulerILb1ELb0ELb1ELi128EEEEEEEEEvNT_6ParamsE)
        /*002c*/ 	.word	0x00000000


	//----- nvinfo : EIATTR_REGCOUNT
	.align		4
.L_18:
        /*0030*/ 	.byte	0x04, 0x2f
        /*0032*/ 	.short	(.L_20 - .L_19)
	.align		4
.L_19:
        /*0034*/ 	.word	index@(_ZN7cutlass13device_kernelIN5flash19enable_sm80_to_sm89INS1_16FlashAttnFwdSm80INS1_25CollectiveMainloopFwdSm80ILi4ELi1ELb0EN4cute5tupleIJNS5_1CILi128EEENS7_ILi64EEES8_EEELi128ENS_10bfloat16_tEfNS_4arch4Sm80ELb1ELb0ELb0ELb0ELb0ELb0ELb1ELb0EEENS1_21CollectiveEpilogueFwdINS6_IJS8_S8_S9_EEENS6_IJNS7_ILi1EEESH_SH_EEESB_SD_Li128ELb0ELb1ELb0ELb0EEENS1_30DynamicPersistentTileSchedulerILi128ELi128ELb0ELb1ELb0EEEEEEEEEvNT_6ParamsE)
        /*0038*/ 	.word	0x00000004


	//----- nvinfo : EIATTR_FRAME_SIZE
	.align		4
.L_20:
        /*003c*/ 	.byte	0x04, 0x11
        /*003e*/ 	.short	(.L_22 - .L_21)
	.align		4
.L_21:
        /*0040*/ 	.word	index@(_ZN7cutlass13device_kernelIN5flash19enable_sm80_to_sm89INS1_16FlashAttnFwdSm80INS1_25CollectiveMainloopFwdSm80ILi4ELi1ELb0EN4cute5tupleIJNS5_1CILi128EEENS7_ILi64EEES8_EEELi128ENS_10bfloat16_tEfNS_4arch4Sm80ELb1ELb0ELb0ELb0ELb0ELb0ELb1ELb0EEENS1_21CollectiveEpilogueFwdINS6_IJS8_S8_S9_EEENS6_IJNS7_ILi1EEESH_SH_EEESB_SD_Li128ELb0ELb1ELb0ELb0EEENS1_30DynamicPersistentTileSchedulerILi128ELi128ELb0ELb1ELb0EEEEEEEEEvNT_6ParamsE)
        /*0044*/ 	.word	0x00000000


	//----- nvinfo : EIATTR_REGCOUNT
	.align		4
.L_22:
        /*0048*/ 	.byte	0x04, 0x2f
        /*004a*/ 	.short	(.L_24 - .L_23)
	.align		4
.L_23:
        /*004c*/ 	.word	index@(_ZN7cutlass13device_kernelIN5flash19enable_sm80_to_sm89INS1_16FlashAttnFwdSm80INS1_25CollectiveMainloopFwdSm80ILi4ELi1ELb0EN4cute5tupleIJNS5_1CILi128EEENS7_ILi48EEES8_EEELi128ENS_10bfloat16_tEfNS_4arch4Sm80ELb0ELb1ELb0ELb1ELb0ELb1ELb1ELb0EEENS1_21CollectiveEpilogueFwdINS6_IJS8_S8_S9_EEENS6_IJNS7_ILi1EEESH_SH_EEESB_SD_Li128ELb1ELb1ELb0ELb0EEENS1_19SingleTileSchedulerILb1ELb0ELb1ELi128EEEEEEEEEvNT_6ParamsE)
        /*0050*/ 	.word	0x00000004


	//----- nvinfo : EIATTR_FRAME_SIZE
	.align		4
.L_24:
        /*0054*/ 	.byte	0x04, 0x11
        /*0056*/ 	.short	(.L_26 - .L_25)
	.align		4
.L_25:
        /*0058*/ 	.word	index@(_ZN7cutlass13device_kernelIN5flash19enable_sm80_to_sm89INS1_16FlashAttnFwdSm80INS1_25CollectiveMainloopFwdSm80ILi4ELi1ELb0EN4cute5tupleIJNS5_1CILi128EEENS7_ILi48EEES8_EEELi128ENS_10bfloat16_tEfNS_4arch4Sm80ELb0ELb1ELb0ELb1ELb0ELb1ELb1ELb0EEENS1_21CollectiveEpilogueFwdINS6_IJS8_S8_S9_EEENS6_IJNS7_ILi1EEESH_SH_EEESB_SD_Li128ELb1ELb1ELb0ELb0EEENS1_19SingleTileSchedulerILb1ELb0ELb1ELi128EEEEEEEEEvNT_6ParamsE)
        /*005c*/ 	.word	0x00000000


	//----- nvinfo : EIATTR_REGCOUNT
	.align		4
.L_26:
        /*0060*/ 	.byte	0x04, 0x2f
        /*0062*/ 	.short	(.L_28 - .L_27)
	.align		4
.L_27:
        /*0064*/ 	.word	index@(_ZN7cutlass13device_kernelIN5flash19enable_sm80_to_sm89INS1_16FlashAttnFwdSm80INS1_25CollectiveMainloopFwdSm80ILi4ELi1ELb0EN4cute5tupleIJNS5_1CILi128EEENS7_ILi48EEES8_EEELi128ENS_10bfloat16_tEfNS_4arch4Sm80ELb0ELb1ELb0ELb1ELb0ELb0ELb1ELb0EEENS1_21CollectiveEpilogueFwdINS6_IJS8_S8_S9_EEENS6_IJNS7_ILi1EEESH_SH_EEESB_SD_Li128ELb1ELb1ELb0ELb0EEENS1_19SingleTileSchedulerILb1ELb0ELb1ELi128EEEEEEEEEvNT_6ParamsE)
        /*0068*/ 	.word	0x00000004


	//----- nvinfo : EIATTR_FRAME_SIZE
	.align		4
.L_28:
        /*006c*/ 	.byte	0x04, 0x11
        /*006e*/ 	.short	(.L_30 - .L_29)
	.align		4
.L_29:
        /*0070*/ 	.word	index@(_ZN7cutlass13device_kernelIN5flash19enable_sm80_to_sm89INS1_16FlashAttnFwdSm80INS1_25CollectiveMainloopFwdSm80ILi4ELi1ELb0EN4cute5tupleIJNS5_1CILi128EEENS7_ILi48EEES8_EEELi128ENS_10bfloat16_tEfNS_4arch4Sm80ELb0ELb1ELb0ELb1ELb0ELb0ELb1ELb0EEENS1_21CollectiveEpilogueFwdINS6_IJS8_S8_S9_EEENS6_IJNS7_ILi1EEESH_SH_EEESB_SD_Li128ELb1ELb1ELb0ELb0EEENS1_19SingleTileSchedulerILb1ELb0ELb1ELi128EEEEEEEEEvNT_6ParamsE)
        /*0074*/ 	.word	0x00000000


	//----- nvinfo : EIATTR_REGCOUNT
	.align		4
.L_30:
        /*0078*/ 	.byte	0x04, 0x2f
        /*007a*/ 	.short	(.L_32 - .L_31)
	.align		4
.L_31:
        /*007c*/ 	.word	index@(_ZN7cutlass13device_kernelIN5flash19enable_sm80_to_sm89INS1_16FlashAttnFwdSm80INS1_25CollectiveMainloopFwdSm80ILi4ELi1ELb0EN4cute5tupleIJNS5_1CILi128EEENS7_ILi48EEES8_EEELi128ENS_10bfloat16_tEfNS_4arch4Sm80ELb0ELb1ELb0ELb0ELb0ELb0ELb1ELb0EEENS1_21CollectiveEpilogueFwdINS6_IJS8_S8_S9_EEENS6_IJNS7_ILi1EEESH_SH_EEESB_SD_Li128ELb0ELb1ELb0ELb0EEENS1_19SingleTileSchedulerILb0ELb0ELb1ELi128EEEEEEEEEvNT_6ParamsE)
        /*0080*/ 	.word	0x00000004


	//----- nvinfo : EIATTR_FRAME_SIZE
	.align		4
.L_32:
        /*0084*/ 	.byte	0x04, 0x11
        /*0086*/ 	.short	(.L_34 - .L_33)
	.align		4
.L_33:
        /*0088*/ 	.word	index@(_ZN7cutlass13device_kernelIN5flash19enable_sm80_to_sm89INS1_16FlashAttnFwdSm80INS1_25CollectiveMainloopFwdSm80ILi4ELi1ELb0EN4cute5tupleIJNS5_1CILi128EEENS7_ILi48EEES8_EEELi128ENS_10bfloat16_tEfNS_4arch4Sm80ELb0ELb1ELb0ELb0ELb0ELb0ELb1ELb0EEENS1_21CollectiveEpilogueFwdINS6_IJS8_S8_S9_EEENS6_IJNS7_ILi1EEESH_SH_EEESB_SD_Li128ELb0ELb1ELb0ELb0EEENS1_19SingleTileSchedulerILb0ELb0ELb1ELi128EEEEEEEEEvNT_6ParamsE)
        /*008c*/ 	.word	0x00000000


	//----- nvinfo : EIATTR_REGCOUNT
	.align		4
.L_34:
        /*0090*/ 	.byte	0x04, 0x2f
        /*0092*/ 	.short	(.L_36 - .L_35)
	.align		4
.L_35:
        /*0094*/ 	.word	index@(_ZN7cutlass13device_kernelIN5flash19enable_sm80_to_sm89INS1_16FlashAttnFwdSm80INS1_25CollectiveMainloopFwdSm80ILi4ELi1ELb0EN4cute5tupleIJNS5_1CILi128EEENS7_ILi64EEES8_EEELi128ENS_10bfloat16_tEfNS_4arch4Sm80ELb0ELb0ELb0ELb1ELb0ELb1ELb1ELb0EEENS1_21CollectiveEpilogueFwdINS6_IJS8_S8_S9_EEENS6_IJNS7_ILi1EEESH_SH_EEESB_SD_Li128ELb1ELb1ELb0ELb0EEENS1_19SingleTileSchedulerILb1ELb0ELb1ELi128EEEEEEEEEvNT_6ParamsE)
        /*0098*/ 	.word	0x00000004


	//----- nvinfo : EIATTR_FRAME_SIZE
	.align		4
.L_36:
        /*009c*/ 	.byte	0x04, 0x11
        /*009e*/ 	.short	(.L_38 - .L_37)
	.align		4
.L_37:
        /*00a0*/ 	.word	index@(_ZN7cutlass13device_kernelIN5flash19enable_sm80_to_sm89INS1_16FlashAttnFwdSm80INS1_25CollectiveMainloopFwdSm80ILi4ELi1ELb0EN4cute5tupleIJNS5_1CILi128EEENS7_ILi64EEES8_EEELi128ENS_10bfloat16_tEfNS_4arch4Sm80ELb0ELb0ELb0ELb1ELb0ELb1ELb1ELb0EEENS1_21CollectiveEpilogueFwdINS6_IJS8_S8_S9_EEENS6_IJNS7_ILi1EEESH_SH_EEESB_SD_Li128ELb1ELb1ELb0ELb0EEENS1_19SingleTileSchedulerILb1ELb0ELb1ELi128EEEEEEEEEvNT_6ParamsE)
        /*00a4*/ 	.word	0x00000000


	//----- nvinfo : EIATTR_REGCOUNT
	.align		4
.L_38:
        /*00a8*/ 	.byte	0x04, 0x2f
        /*00aa*/ 	.short	(.L_40 - .L_39)
	.align		4
.L_39:
        /*00ac*/ 	.word	index@(_ZN7cutlass13device_kernelIN5flash19enable_sm80_to_sm89INS1_16FlashAttnFwdSm80INS1_25CollectiveMainloopFwdSm80ILi4ELi1ELb0EN4cute5tupleIJNS5_1CILi128EEENS7_ILi64EEES8_EEELi128ENS_10bfloat16_tEfNS_4arch4Sm80ELb0ELb0ELb0ELb1ELb0ELb0ELb1ELb0EEENS1_21CollectiveEpilogueFwdINS6_IJS8_S8_S9_EEENS6_IJNS7_ILi1EEESH_SH_EEESB_SD_Li128ELb1ELb1ELb0ELb0EEENS1_19SingleTileSchedulerILb1ELb0ELb1ELi128EEEEEEEEEvNT_6ParamsE)
        /*00b0*/ 	.word	0x00000004


	//----- nvinfo : EIATTR_FRAME_SIZE
	.align		4
.L_40:
        /*00b4*/ 	.byte	0x04, 0x11
        /*00b6*/ 	.short	(.L_42 - .L_41)
	.align		4
.L_41:
        /*00b8*/ 	.word	index@(_ZN7cutlass13device_kernelIN5flash19enable_sm80_to_sm89INS1_16FlashAttnFwdSm80INS1_25CollectiveMainloopFwdSm80ILi4ELi1ELb0EN4cute5tupleIJNS5_1CILi128EEENS7_ILi64EEES8_EEELi128ENS_10bfloat16_tEfNS_4arch4Sm80ELb0ELb0ELb0ELb1ELb0ELb0ELb1ELb0EEENS1_21CollectiveEpilogueFwdINS6_IJS8_S8_S9_EEENS6_IJNS7_ILi1EEESH_SH_EEESB_SD_Li128ELb1ELb1ELb0ELb0EEENS1_19SingleTileSchedulerILb1ELb0ELb1ELi128EEEEEEEEEvNT_6ParamsE)
        /*00bc*/ 	.word	0x00000000


	//----- nvinfo : EIATTR_REGCOUNT
	.align		4
.L_42:
        /*00c0*/ 	.byte	0x04, 0x2f
        /*00c2*/ 	.short	(.L_44 - .L_43)
	.align		4
.L_43:
        /*00c4*/ 	.word	index@(_ZN7cutlass13device_kernelIN5flash19enable_sm80_to_sm89INS1_16FlashAttnFwdSm80INS1_25CollectiveMainloopFwdSm80ILi4ELi1ELb0EN4cute5tupleIJNS5_1CILi128EEENS7_ILi64EEES8_EEELi128ENS_10bfloat16_tEfNS_4arch4Sm80ELb0ELb0ELb0ELb0ELb0ELb0ELb1ELb0EEENS1_21CollectiveEpilogueFwdINS6_IJS8_S8_S9_EEENS6_IJNS7_ILi1EEESH_SH_EEESB_SD_Li128ELb0ELb1ELb0ELb0EEENS1_19SingleTileSchedulerILb0ELb0ELb1ELi128EEEEEEEEEvNT_6ParamsE)
        /*00c8*/ 	.word	0x00000004


	//----- nvinfo : EIATTR_FRAME_SIZE
	.align		4
.L_44:
        /*00cc*/ 	.byte	0x04, 0x11
        /*00ce*/ 	.short	(.L_46 - .L_45)
	.align		4
.L_45:
        /*00d0*/ 	.word	index@(_ZN7cutlass13device_kernelIN5flash19enable_sm80_to_sm89INS1_16FlashAttnFwdSm80INS1_25CollectiveMainloopFwdSm80ILi4ELi1ELb0EN4cute5tupleIJNS5_1CILi128EEENS7_ILi64EEES8_EEELi128ENS_10bfloat16_tEfNS_4arch4Sm80ELb0ELb0ELb0ELb0ELb0ELb0ELb1ELb0EEENS1_21CollectiveEpilogueFwdINS6_IJS8_S8_S9_EEENS6_IJNS7_ILi1EEESH_SH_EEESB_SD_Li128ELb0ELb1ELb0ELb0EEENS1_19SingleTileSchedulerILb0ELb0ELb1ELi128EEEEEEEEEvNT_6ParamsE)
        /*00d4*/ 	.word	0x00000000


	//----- nvinfo : EIATTR_REGCOUNT
	.align		4
.L_46:
        /*00d8*/ 	.byte	0x04, 0x2f
        /*00da*/ 	.short	(.L_48 - .L_47)
	.align		4
.L_47:
        /*00dc*/ 	.word	index@(_ZN7cutlass13device_kernelIN5flash19enable_sm80_to_sm89INS1_16FlashAttnFwdSm80INS1_25CollectiveMainloopFwdSm80ILi8ELi1ELb1EN4cute5tupleIJNS5_1CILi128EEES8_S8_EEELi128ENS_10bfloat16_tEfNS_4arch4Sm80ELb1ELb0ELb0ELb1ELb0ELb1ELb1ELb0EEENS1_21CollectiveEpilogueFwdIS9_NS6_IJNS7_ILi1EEESF_SF_EEESA_SC_Li256ELb1ELb1ELb0ELb0EEENS1_19SingleTileSchedulerILb1ELb0ELb1ELi128EEEEEEEEEvNT_6ParamsE)
        /*00e0*/ 	.word	0x00000004


	//----- nvinfo : EIATTR_FRAME_SIZE
	.align		4
.L_48:
        /*00e4*/ 	.byte	0x04, 0x11
        /*00e6*/ 	.short	(.L_50 - .L_49)
	.align		4
.L_49:
        /*00e8*/ 	.word	index@(_ZN7cutlass13device_kernelIN5flash19enable_sm80_to_sm89INS1_16FlashAttnFwdSm80INS1_25CollectiveMainloopFwdSm80ILi8ELi1ELb1EN4cute5tupleIJNS5_1CILi128EEES8_S8_EEELi128ENS_10bfloat16_tEfNS_4arch4Sm80ELb1ELb0ELb0ELb1ELb0ELb1ELb1ELb0EEENS1_21CollectiveEpilogueFwdIS9_NS6_IJNS7_ILi1EEESF_SF_EEESA_SC_Li256ELb1ELb1ELb0ELb0EEENS1_19SingleTileSchedulerILb1ELb0ELb1ELi128EEEEEEEEEvNT_6ParamsE)
        /*00ec*/ 	.word	0x00000000


	//----- nvinfo : EIATTR_REGCOUNT
	.align		4
.L_50:
        /*00f0*/ 	.byte	0x04, 0x2f
        /*00f2*/ 	.short	(.L_52 - .L_51)
	.align		4
.L_51:
        /*00f4*/ 	.word	index@(_ZN7cutlass13device_kernelIN5flash19enable_sm80_to_sm89INS1_16FlashAttnFwdSm80INS1_25CollectiveMainloopFwdSm80ILi8ELi1ELb1EN4cute5tupleIJNS5_1CILi128EEES8_S8_EEELi128ENS_10bfloat16_tEfNS_4arch4Sm80ELb1ELb0ELb0ELb1ELb0ELb0ELb1ELb0EEENS1_21CollectiveEpilogueFwdIS9_NS6_IJNS7_ILi1EEESF_SF_EEESA_SC_Li256ELb1ELb1ELb0ELb0EEENS1_19SingleTileSchedulerILb1ELb0ELb1ELi128EEEEEEEEEvNT_6ParamsE)
        /*00f8*/ 	.word	0x00000004


	//----- nvinfo : EIATTR_FRAME_SIZE
	.align		4
.L_52:
        /*00fc*/ 	.byte	0x04, 0x11
        /*00fe*/ 	.short	(.L_54 - .L_53)
	.align		4
.L_53:
        /*0100*/ 	.word	index@(_ZN7cutlass13device_kernelIN5flash19enable_sm80_to_sm89INS1_16FlashAttnFwdSm80INS1_25CollectiveMainloopFwdSm80ILi8ELi1ELb1EN4cute5tupleIJNS5_1CILi128EEES8_S8_EEELi128ENS_10bfloat16_tEfNS_4arch4Sm80ELb1ELb0ELb0ELb1ELb0ELb0ELb1ELb0EEENS1_21CollectiveEpilogueFwdIS9_NS6_IJNS7_ILi1EEESF_SF_EEESA_SC_Li256ELb1ELb1ELb0ELb0EEENS1_19SingleTileSchedulerILb1ELb0ELb1ELi128EEEEEEEEEvNT_6ParamsE)
        /*0104*/ 	.word	0x00000000


	//----- nvinfo : EIATTR_REGCOUNT
	.align		4
.L_54:
        /*0108*/ 	.byte	0x04, 0x2f
        /*010a*/ 	.short	(.L_56 - .L_55)
	.align		4
.L_55:
        /*010c*/ 	.word	index@(_ZN7cutlass13device_kernelIN5flash19enable_sm80_to_sm89INS1_16FlashAttnFwdSm80INS1_25CollectiveMainloopFwdSm80ILi8ELi1ELb1EN4cute5tupleIJNS5_1CILi128EEES8_S8_EEELi128ENS_10bfloat16_tEfNS_4arch4Sm80ELb1ELb0ELb0ELb0ELb0ELb0ELb1ELb0EEENS1_21CollectiveEpilogueFwdIS9_NS6_IJNS7_ILi1EEESF_SF_EEESA_SC_Li256ELb0ELb1ELb0ELb0EEENS1_30DynamicPersistentTileSchedulerILi256ELi256ELb0ELb1ELb0EEEEEEEEEvNT_6ParamsE)
        /*0110*/ 	.word	0x00000004


	//----- nvinfo : EIATTR_FRAME_SIZE
	.align		4
.L_56:
        /*0114*/ 	.byte	0x04, 0x11
        /*0116*/ 	.short	(.L_58 - .L_57)
	.align		4
.L_57:
        /*0118*/ 	.word	index@(_ZN7cutlass13device_kernelIN5flash19enable_sm80_to_sm89INS1_16FlashAttnFwdSm80INS1_25CollectiveMainloopFwdSm80ILi8ELi1ELb1EN4cute5tupleIJNS5_1CILi128EEES8_S8_EEELi128ENS_10bfloat16_tEfNS_4arch4Sm80ELb1ELb0ELb0ELb0ELb0ELb0ELb1ELb0EEENS1_21CollectiveEpilogueFwdIS9_NS6_IJNS7_ILi1EEESF_SF_EEESA_SC_Li256ELb0ELb1ELb0ELb0EEENS1_30DynamicPersistentTileSchedulerILi256ELi256ELb0ELb1ELb0EEEEEEEEEvNT_6ParamsE)
        /*011c*/ 	.word	0x00000000


	//----- nvinfo : EIATTR_REGCOUNT
	.align		4
.L_58:
        /*0120*/ 	.byte	0x04, 0x2f
        /*0122*/ 	.short	(.L_60 - .L_59)
	.align		4
.L_59:
        /*0124*/ 	.word	index@(_ZN7cutlass13device_kernelIN5flash19enable_sm80_to_sm89INS1_16FlashAttnFwdSm80INS1_25CollectiveMainloopFwdSm80ILi8ELi1ELb1EN4cute5tupleIJNS5_1CILi128EEENS7_ILi96EEES8_EEELi128ENS_10bfloat16_tEfNS_4arch4Sm80ELb0ELb1ELb0ELb1ELb0ELb1ELb1ELb0EEENS1_21CollectiveEpilogueFwdINS6_IJS8_S8_S9_EEENS6_IJNS7_ILi1EEESH_SH_EEESB_SD_Li256ELb1ELb1ELb0ELb0EEENS1_19SingleTileSchedulerILb1ELb0ELb1ELi128EEEEEEEEEvNT_6ParamsE)
        /*0128*/ 	.word	0x00000004


	//----- nvinfo : EIATTR_FRAME_SIZE
	.align		4
.L_60:
        /*012c*/ 	.byte	0x04, 0x11
        /*012e*/ 	.short	(.L_62 - .L_61)
	.align		4
.L_61:
        /*0130*/ 	.word	index@(_ZN7cutlass13device_kernelIN5flash19enable_sm80_to_sm89INS1_16FlashAttnFwdSm80INS1_25CollectiveMainloopFwdSm80ILi8ELi1ELb1EN4cute5tupleIJNS5_1CILi128EEENS7_ILi96EEES8_EEELi128ENS_10bfloat16_tEfNS_4arch4Sm80ELb0ELb1ELb0ELb1ELb0ELb1ELb1ELb0EEENS1_21CollectiveEpilogueFwdINS6_IJS8_S8_S9_EEENS6_IJNS7_ILi1EEESH_SH_EEESB_SD_Li256ELb1ELb1ELb0ELb0EEENS1_19SingleTileSchedulerILb1ELb0ELb1ELi128EEEEEEEEEvNT_6ParamsE)
        /*0134*/ 	.word	0x00000000


	//----- nvinfo : EIATTR_REGCOUNT
	.align		4
.L_62:
        /*0138*/ 	.byte	0x04, 0x2f
        /*013a*/ 	.short	(.L_64 - .L_63)
	.align		4
.L_63:
        /*013c*/ 	.word	index@(_ZN7cutlass13device_kernelIN5flash19enable_sm80_to_sm89INS1_16FlashAttnFwdSm80INS1_25CollectiveMainloopFwdSm80ILi8ELi1ELb1EN4cute5tupleIJNS5_1CILi128EEENS7_ILi96EEES8_EEELi128ENS_10bfloat16_tEfNS_4arch4Sm80ELb0ELb1ELb0ELb1ELb0ELb0ELb1ELb0EEENS1_21CollectiveEpilogueFwdINS6_IJS8_S8_S9_EEENS6_IJNS7_ILi1EEESH_SH_EEESB_SD_Li256ELb1ELb1ELb0ELb0EEENS1_19SingleTileSchedulerILb1ELb0ELb1ELi128EEEEEEEEEvNT_6ParamsE)
        /*0140*/ 	.word	0x00000004


	//----- nvinfo : EIATTR_FRAME_SIZE
	.align		4
.L_64:
        /*0144*/ 	.byte	0x04, 0x11
        /*0146*/ 	.short	(.L_66 - .L_65)
	.align		4
.L_65:
        /*0148*/ 	.word	index@(_ZN7cutlass13device_kernelIN5flash19enable_sm80_to_sm89INS1_16FlashAttnFwdSm80INS1_25CollectiveMainloopFwdSm80ILi8ELi1ELb1EN4cute5tupleIJNS5_1CILi128EEENS7_ILi96EEES8_EEELi128ENS_10bfloat16_tEfNS_4arch4Sm80ELb0ELb1ELb0ELb1ELb0ELb0ELb1ELb0EEENS1_21CollectiveEpilogueFwdINS6_IJS8_S8_S9_EEENS6_IJNS7_ILi1EEESH_SH_EEESB_SD_Li256ELb1ELb1ELb0ELb0EEENS1_19SingleTileSchedulerILb1ELb0ELb1ELi128EEEEEEEEEvNT_6ParamsE)
        /*014c*/ 	.word	0x00000000


	//----- nvinfo : EIATTR_REGCOUNT
	.align		4
.L_66:
        /*0150*/ 	.byte	0x04, 0x2f
        /*0152*/ 	.short	(.L_68 - .L_67)
	.align		4
.L_67:
        /*0154*/ 	.word	index@(_ZN7cutlass13device_kernelIN5flash19enable_sm80_to_sm89INS1_16FlashAttnFwdSm80INS1_25CollectiveMainloopFwdSm80ILi8ELi1ELb1EN4cute5tupleIJNS5_1CILi128EEENS7_ILi96EEES8_EEELi128ENS_10bfloat16_tEfNS_4arch4Sm80ELb0ELb1ELb0ELb0ELb0ELb0ELb1ELb0EEENS1_21CollectiveEpilogueFwdINS6_IJS8_S8_S9_EEENS6_IJNS7_ILi1EEESH_SH_EEESB_SD_Li256ELb0ELb1ELb0ELb0EEENS1_19SingleTileSchedulerILb0ELb0ELb1ELi128EEEEEEEEEvNT_6ParamsE)
        /*0158*/ 	.word	0x00000004


	//----- nvinfo : EIATTR_FRAME_SIZE
	.align		4
.L_68:
        /*015c*/ 	.byte	0x04, 0x11
        /*015e*/ 	.short	(.L_70 - .L_69)
	.align		4
.L_69:
        /*0160*/ 	.word	index@(_ZN7cutlass13device_kernelIN5flash19enable_sm80_to_sm89INS1_16FlashAttnFwdSm80INS1_25CollectiveMainloopFwdSm80ILi8ELi1ELb1EN4cute5tupleIJNS5_1CILi128EEENS7_ILi96EEES8_EEELi128ENS_10bfloat16_tEfNS_4arch4Sm80ELb0ELb1ELb0ELb0ELb0ELb0ELb1ELb0EEENS1_21CollectiveEpilogueFwdINS6_IJS8_S8_S9_EEENS6_IJNS7_ILi1EEESH_SH_EEESB_SD_Li256ELb0ELb1ELb0ELb0EEENS1_19SingleTileSchedulerILb0ELb0ELb1ELi128EEEEEEEEEvNT_6ParamsE)
        /*0164*/ 	.word	0x00000000


	//----- nvinfo : EIATTR_REGCOUNT
	.align		4
.L_70:
        /*0168*/ 	.byte	0x04, 0x2f
        /*016a*/ 	.short	(.L_72 - .L_71)
	.align		4
.L_71:
        /*016c*/ 	.word	index@(_ZN7cutlass13device_kernelIN5flash19enable_sm80_to_sm89INS1_16FlashAttnFwdSm80INS1_25CollectiveMainloopFwdSm80ILi8ELi1ELb1EN4cute5tupleIJNS5_1CILi128EEES8_S8_EEELi128ENS_10bfloat16_tEfNS_4arch4Sm80ELb0ELb0ELb0ELb1ELb0ELb1ELb1ELb0EEENS1_21CollectiveEpilogueFwdIS9_NS6_IJNS7_ILi1EEESF_SF_EEESA_SC_Li256ELb1ELb1ELb0ELb0EEENS1_19SingleTileSchedulerILb1ELb0ELb1ELi128EEEEEEEEEvNT_6ParamsE)
        /*0170*/ 	.word	0x00000004


	//----- nvinfo : EIATTR_FRAME_SIZE
	.align		4
.L_72:
        /*0174*/ 	.byte	0x04, 0x11
        /*0176*/ 	.short	(.L_74 - .L_73)
	.align		4
.L_73:
        /*0178*/ 	.word	index@(_ZN7cutlass13device_kernelIN5flash19enable_sm80_to_sm89INS1_16FlashAttnFwdSm80INS1_25CollectiveMainloopFwdSm80ILi8ELi1ELb1EN4cute5tupleIJNS5_1CILi128EEES8_S8_EEELi128ENS_10bfloat16_tEfNS_4arch4Sm80ELb0ELb0ELb0ELb1ELb0ELb1ELb1ELb0EEENS1_21CollectiveEpilogueFwdIS9_NS6_IJNS7_ILi1EEESF_SF_EEESA_SC_Li256ELb1ELb1ELb0ELb0EEENS1_19SingleTileSchedulerILb1ELb0ELb1ELi128EEEEEEEEEvNT_6ParamsE)
        /*017c*/ 	.word	0x00000000


	//----- nvinfo : EIATTR_REGCOUNT
	.align		4
.L_74:
        /*0180*/ 	.byte	0x04, 0x2f
        /*0182*/ 	.short	(.L_76 - .L_75)
	.align		4
.L_75:
        /*0184*/ 	.word	index@(_ZN7cutlass13device_kernelIN5flash19enable_sm80_to_sm89INS1_16FlashAttnFwdSm80INS1_25CollectiveMainloopFwdSm80ILi8ELi1ELb1EN4cute5tupleIJNS5_1CILi128EEES8_S8_EEELi128ENS_10bfloat16_tEfNS_4arch4Sm80ELb0ELb0ELb0ELb1ELb0ELb0ELb1ELb0EEENS1_21CollectiveEpilogueFwdIS9_NS6_IJNS7_ILi1EEESF_SF_EEESA_SC_Li256ELb1ELb1ELb0ELb0EEENS1_19SingleTileSchedulerILb1ELb0ELb1ELi128EEEEEEEEEvNT_6ParamsE)
        /*0188*/ 	.word	0x00000004


	//----- nvinfo : EIATTR_FRAME_SIZE
	.align		4
.L_76:
        /*018c*/ 	.byte	0x04, 0x11
        /*018e*/ 	.short	(.L_78 - .L_77)
	.align		4
.L_77:
        /*0190*/ 	.word	index@(_ZN7cutlass13device_kernelIN5flash19enable_sm80_to_sm89INS1_16FlashAttnFwdSm80INS1_25CollectiveMainloopFwdSm80ILi8ELi1ELb1EN4cute5tupleIJNS5_1CILi128EEES8_S8_EEELi128ENS_10bfloat16_tEfNS_4arch4Sm80ELb0ELb0ELb0ELb1ELb0ELb0ELb1ELb0EEENS1_21CollectiveEpilogueFwdIS9_NS6_IJNS7_ILi1EEESF_SF_EEESA_SC_Li256ELb1ELb1ELb0ELb0EEENS1_19SingleTileSchedulerILb1ELb0ELb1ELi128EEEEEEEEEvNT_6ParamsE)
        /*0194*/ 	.word	0x00000000


	//----- nvinfo : EIATTR_REGCOUNT
	.align		4
.L_78:
        /*0198*/ 	.byte	0x04, 0x2f
        /*019a*/ 	.short	(.L_80 - .L_79)
	.align		4
.L_79:
        /*019c*/ 	.word	index@(_ZN7cutlass13device_kernelIN5flash19enable_sm80_to_sm89INS1_16FlashAttnFwdSm80INS1_25CollectiveMainloopFwdSm80ILi8ELi1ELb1EN4cute5tupleIJNS5_1CILi128EEES8_S8_EEELi128ENS_10bfloat16_tEfNS_4arch4Sm80ELb0ELb0ELb0ELb0ELb0ELb0ELb1ELb0EEENS1_21CollectiveEpilogueFwdIS9_NS6_IJNS7_ILi1EEESF_SF_EEESA_SC_Li256ELb0ELb1ELb0ELb0EEENS1_19SingleTileSchedulerILb0ELb0ELb1ELi128EEEEEEEEEvNT_6ParamsE)
        /*01a0*/ 	.word	0x00000004


	//----- nvinfo : EIATTR_FRAME_SIZE
	.align		4
.L_80:
        /*01a4*/ 	.byte	0x04, 0x11
        /*01a6*/ 	.short	(.L_82 - .L_81)
	.align		4
.L_81:
        /*01a8*/ 	.word	index@(_ZN7cutlass13device_kernelIN5flash19enable_sm80_to_sm89INS1_16FlashAttnFwdSm80INS1_25CollectiveMainloopFwdSm80ILi8ELi1ELb1EN4cute5tupleIJNS5_1CILi128EEES8_S8_EEELi128ENS_10bfloat16_tEfNS_4arch4Sm80ELb0ELb0ELb0ELb0ELb0ELb0ELb1ELb0EEENS1_21CollectiveEpilogueFwdIS9_NS6_IJNS7_ILi1EEESF_SF_EEESA_SC_Li256ELb0ELb1ELb0ELb0EEENS1_19SingleTileSchedulerILb0ELb0ELb1ELi128EEEEEEEEEvNT_6ParamsE)
        /*01ac*/ 	.word	0x00000000


	//----- nvinfo : EIATTR_REGCOUNT
	.align		4
.L_82:
        /*01b0*/ 	.byte	0x04, 0x2f
        /*01b2*/ 	.short	(.L_84 - .L_83)
	.align		4
.L_83:
        /*01b4*/ 	.word	index@(_ZN7cutlass13device_kernelIN5flash19enable_sm80_to_sm89INS1_16FlashAttnFwdSm80INS1_25CollectiveMainloopFwdSm80ILi4ELi1ELb0EN4cute5tupleIJNS5_1CILi128EEENS7_ILi64EEES8_EEELi128ENS_10bfloat16_tEfNS_4arch4Sm80ELb1ELb0ELb1ELb1ELb0ELb1ELb1ELb0EEENS1_21CollectiveEpilogueFwdINS6_IJS8_S8_S9_EEENS6_IJNS7_ILi1EEESH_SH_EEESB_SD_Li128ELb1ELb1ELb0ELb0EEENS1_19SingleTileSchedulerILb1ELb0ELb1ELi128EEEEEEEEEvNT_6ParamsE)
        /*01b8*/ 	.word	0x00000004


	//----- nvinfo : EIATTR_FRAME_SIZE
	.align		4
.L_84:
        /*01bc*/ 	.byte	0x04, 0x11
        /*01be*/ 	.short	(.L_86 - .L_85)
	.align		4
.L_85:
        /*01c0*/ 	.word	index@(_ZN7cutlass13device_kernelIN5flash19enable_sm80_to_sm89INS1_16FlashAttnFwdSm80INS1_25CollectiveMainloopFwdSm80ILi4ELi1ELb0EN4cute5tupleIJNS5_1CILi128EEENS7_ILi64EEES8_EEELi128ENS_10bfloat16_tEfNS_4arch4Sm80ELb1ELb0ELb1ELb1ELb0ELb1ELb1ELb0EEENS1_21CollectiveEpilogueFwdINS6_IJS8_S8_S9_EEENS6_IJNS7_ILi1EEESH_SH_EEESB_SD_Li128ELb1ELb1ELb0ELb0EEENS1_19SingleTileSchedulerILb1ELb0ELb1ELi128EEEEEEEEEvNT_6ParamsE)
        /*01c4*/ 	.word	0x00000000


	//----- nvinfo : EIATTR_REGCOUNT
	.align		4
.L_86:
        /*01c8*/ 	.byte	0x04, 0x2f
        /*01ca*/ 	.short	(.L_88 - .L_87)
	.align		4
.L_87:
        /*01cc*/ 	.word	index@(_ZN7cutlass13device_kernelIN5flash19enable_sm80_to_sm89INS1_16FlashAttnFwdSm80INS1_25CollectiveMainloopFwdSm80ILi4ELi1ELb0EN4cute5tupleIJNS5_1CILi128EEENS7_ILi64EEES8_EEELi128ENS_10bfloat16_tEfNS_4arch4Sm80ELb1ELb0ELb1ELb1ELb0ELb0ELb1ELb0EEENS1_21CollectiveEpilogueFwdINS6_IJS8_S8_S9_EEENS6_IJNS7_ILi1EEESH_SH_EEESB_SD_Li128ELb1ELb1ELb0ELb0EEENS1_19SingleTileSchedulerILb1ELb0ELb1ELi128EEEEEEEEEvNT_6ParamsE)
        /*01d0*/ 	.word	0x00000004


	//----- nvinfo : EIATTR_FRAME_SIZE
	.align		4
.L_88:
        /*01d4*/ 	.byte	0x04, 0x11
        /*01d6*/ 	.short	(.L_90 - .L_89)
	.align		4
.L_89:
        /*01d8*/ 	.word	index@(_ZN7cutlass13device_kernelIN5flash19enable_sm80_to_sm89INS1_16FlashAttnFwdSm80INS1_25CollectiveMainloopFwdSm80ILi4ELi1ELb0EN4cute5tupleIJNS5_1CILi128EEENS7_ILi64EEES8_EEELi128ENS_10bfloat16_tEfNS_4arch4Sm80ELb1ELb0ELb1ELb1ELb0ELb0ELb1ELb0EEENS1_21CollectiveEpilogueFwdINS6_IJS8_S8_S9_EEENS6_IJNS7_ILi1EEESH_SH_EEESB_SD_Li128ELb1ELb1ELb0ELb0EEENS1_19SingleTileSchedulerILb1ELb0ELb1ELi128EEEEEEEEEvNT_6ParamsE)
        /*01dc*/ 	.word	0x00000000


	//----- nvinfo : EIATTR_REGCOUNT
	.align		4
.L_90:
        /*01e0*/ 	.byte	0x04, 0x2f
        /*01e2*/ 	.short	(.L_92 - .L_91)
	.align		4
.L_91:
        /*01e4*/ 	.word	index@(_ZN7cutlass13device_kernelIN5flash19enable_sm80_to_sm89INS1_16FlashAttnFwdSm80INS1_25CollectiveMainloopFwdSm80ILi4ELi1ELb0EN4cute5tupleIJNS5_1CILi128EEENS7_ILi64EEES8_EEELi128ENS_10bfloat16_tEfNS_4arch4Sm80ELb1ELb0ELb1ELb0ELb0ELb0ELb1ELb0EEENS1_21CollectiveEpilogueFwdINS6_IJS8_S8_S9_EEENS6_IJNS7_ILi1EEESH_SH_EEESB_SD_Li128ELb0ELb1ELb0ELb0EEENS1_30DynamicPersistentTileSchedulerILi128ELi128ELb0ELb1ELb0EEEEEEEEEvNT_6ParamsE)
        /*01e8*/ 	.word	0x00000004


	//----- nvinfo : EIATTR_FRAME_SIZE
	.align		4
.L_92:
        /*01ec*/ 	.byte	0x04, 0x11
        /*01ee*/ 	.short	(.L_94 - .L_93)
	.align		4
.L_93:
        /*01f0*/ 	.word	index@(_ZN7cutlass13device_kernelIN5flash19enable_sm80_to_sm89INS1_16FlashAttnFwdSm80INS1_25CollectiveMainloopFwdSm80ILi4ELi1ELb0EN4cute5tupleIJNS5_1CILi128EEENS7_ILi64EEES8_EEELi128ENS_10bfloat16_tEfNS_4arch4Sm80ELb1ELb0ELb1ELb0ELb0ELb0ELb1ELb0EEENS1_21CollectiveEpilogueFwdINS6_IJS8_S8_S9_EEENS6_IJNS7_ILi1EEESH_SH_EEESB_SD_Li128ELb0ELb1ELb0ELb0EEENS1_30DynamicPersistentTileSchedulerILi128ELi128ELb0ELb1ELb0EEEEEEEEEvNT_6ParamsE)
        /*01f4*/ 	.word	0x00000000


	//----- nvinfo : EIATTR_REGCOUNT
	.align		4
.L_94:
        /*01f8*/ 	.byte	0x04, 0x2f
        /*01fa*/ 	.short	(.L_96 - .L_95)
	.align		4
.L_95:
        /*01fc*/ 	.word	index@(_ZN7cutlass13device_kernelIN5flash19enable_sm80_to_sm89INS1_16FlashAttnFwdSm80INS1_25CollectiveMainloopFwdSm80ILi4ELi1ELb0EN4cute5tupleIJNS5_1CILi128EEENS7_ILi48EEES8_EEELi128ENS_10bfloat16_tEfNS_4arch4Sm80ELb0ELb1ELb1ELb1ELb0ELb1ELb1ELb0EEENS1_21CollectiveEpilogueFwdINS6_IJS8_S8_S9_EEENS6_IJNS7_ILi1EEESH_SH_EEESB_SD_Li128ELb1ELb1ELb0ELb0EEENS1_19SingleTileSchedulerILb1ELb0ELb1ELi128EEEEEEEEEvNT_6ParamsE)
        /*0200*/ 	.word	0x00000004


	//----- nvinfo : EIATTR_FRAME_SIZE
	.align		4
.L_96:
        /*0204*/ 	.byte	0x04, 0x11
        /*0206*/ 	.short	(.L_98 - .L_97)
	.align		4
.L_97:
        /*0208*/ 	.word	index@(_ZN7cutlass13device_kernelIN5flash19enable_sm80_to_sm89INS1_16FlashAttnFwdSm80INS1_25CollectiveMainloopFwdSm80ILi4ELi1ELb0EN4cute5tupleIJNS5_1CILi128EEENS7_ILi48EEES8_EEELi128ENS_10bfloat16_tEfNS_4arch4Sm80ELb0ELb1ELb1ELb1ELb0ELb1ELb1ELb0EEENS1_21CollectiveEpilogueFwdINS6_IJS8_S8_S9_EEENS6_IJNS7_ILi1EEESH_SH_EEESB_SD_Li128ELb1ELb1ELb0ELb0EEENS1_19SingleTileSchedulerILb1ELb0ELb1ELi128EEEEEEEEEvNT_6ParamsE)
        /*020c*/ 	.word	0x00000000


	//----- nvinfo : EIATTR_REGCOUNT
	.align		4
.L_98:
        /*0210*/ 	.byte	0x04, 0x2f
        /*0212*/ 	.short	(.L_100 - .L_99)
	.align		4
.L_99:
        /*0214*/ 	.word	index@(_ZN7cutlass13device_kernelIN5flash19enable_sm80_to_sm89INS1_16FlashAttnFwdSm80INS1_25CollectiveMainloopFwdSm80ILi4ELi1ELb0EN4cute5tupleIJNS5_1CILi128EEENS7_ILi48EEES8_EEELi128ENS_10bfloat16_tEfNS_4arch4Sm80ELb0ELb1ELb1ELb1ELb0ELb0ELb1ELb0EEENS1_21CollectiveEpilogueFwdINS6_IJS8_S8_S9_EEENS6_IJNS7_ILi1EEESH_SH_EEESB_SD_Li128ELb1ELb1ELb0ELb0EEENS1_19SingleTileSchedulerILb1ELb0ELb1ELi128EEEEEEEEEvNT_6ParamsE)
        /*0218*/ 	.word	0x00000004


	//----- nvinfo : EIATTR_FRAME_SIZE
	.align		4
.L_100:
        /*021c*/ 	.byte	0x04, 0x11
        /*021e*/ 	.short	(.L_102 - .L_101)
	.align		4
.L_101:
        /*0220*/ 	.word	index@(_ZN7cutlass13device_kernelIN5flash19enable_sm80_to_sm89INS1_16FlashAttnFwdSm80INS1_25CollectiveMainloopFwdSm80ILi4ELi1ELb0EN4cute5tupleIJNS5_1CILi128EEENS7_ILi48EEES8_EEELi128ENS_10bfloat16_tEfNS_4arch4Sm80ELb0ELb1ELb1ELb1ELb0ELb0ELb1ELb0EEENS1_21CollectiveEpilogueFwdINS6_IJS8_S8_S9_EEENS6_IJNS7_ILi1EEESH_SH_EEESB_SD_Li128ELb1ELb1ELb0ELb0EEENS1_19SingleTileSchedulerILb1ELb0ELb1ELi128EEEEEEEEEvNT_6ParamsE)
        /*0224*/ 	.word	0x00000000


	//----- nvinfo : EIATTR_REGCOUNT
	.align		4
.L_102:
        /*0228*/ 	.byte	0x04, 0x2f
        /*022a*/ 	.short	(.L_104 - .L_103)
	.align		4
.L_103:
        /*022c*/ 	.word	index@(_ZN7cutlass13device_kernelIN5flash19enable_sm80_to_sm89INS1_16FlashAttnFwdSm80INS1_25CollectiveMainloopFwdSm80ILi4ELi1ELb0EN4cute5tupleIJNS5_1CILi128EEENS7_ILi48EEES8_EEELi128ENS_10bfloat16_tEfNS_4arch4Sm80ELb0ELb1ELb1ELb0ELb0ELb0ELb1ELb0EEENS1_21CollectiveEpilogueFwdINS6_IJS8_S8_S9_EEENS6_IJNS7_ILi1EEESH_SH_EEESB_SD_Li128ELb0ELb1ELb0ELb0EEENS1_19SingleTileSchedulerILb0ELb0ELb1ELi128EEEEEEEEEvNT_6ParamsE)
        /*0230*/ 	.word	0x00000004


	//----- nvinfo : EIATTR_FRAME_SIZE
	.align		4
.L_104:
        /*0234*/ 	.byte	0x04, 0x11
        /*0236*/ 	.short	(.L_106 - .L_105)
	.align		4
.L_105:
        /*0238*/ 	.word	index@(_ZN7cutlass13device_kernelIN5flash19enable_sm80_to_sm89INS1_16FlashAttnFwdSm80INS1_25CollectiveMainloopFwdSm80ILi4ELi1ELb0EN4cute5tupleIJNS5_1CILi128EEENS7_ILi48EEES8_EEELi128ENS_10bfloat16_tEfNS_4arch4Sm80ELb0ELb1ELb1ELb0ELb0ELb0ELb1ELb0EEENS1_21CollectiveEpilogueFwdINS6_IJS8_S8_S9_EEENS6_IJNS7_ILi1EEESH_SH_EEESB_SD_Li128ELb0ELb1ELb0ELb0EEENS1_19SingleTileSchedulerILb0ELb0ELb1ELi128EEEEEEEEEvNT_6ParamsE)
        /*023c*/ 	.word	0x00000000


	//----- nvinfo : EIATTR_REGCOUNT
	.align		4
.L_106:
        /*0240*/ 	.byte	0x04, 0x2f
        /*0242*/ 	.short	(.L_108 - .L_107)
	.align		4
.L_107:
        /*0244*/ 	.word	index@(_ZN7cutlass13device_kernelIN5flash19enable_sm80_to_sm89INS1_16FlashAttnFwdSm80INS1_25CollectiveMainloopFwdSm80ILi4ELi1ELb0EN4cute5tupleIJNS5_1CILi128EEENS7_ILi64EEES8_EEELi128ENS_10bfloat16_tEfNS_4arch4Sm80ELb0ELb0ELb1ELb1ELb0ELb1ELb1ELb0EEENS1_21CollectiveEpilogueFwdINS6_IJS8_S8_S9_EEENS6_IJNS7_ILi1EEESH_SH_EEESB_SD_Li128ELb1ELb1ELb0ELb0EEENS1_19SingleTileSchedulerILb1ELb0ELb1ELi128EEEEEEEEEvNT_6ParamsE)
        /*0248*/ 	.word	0x00000004


	//----- nvinfo : EIATTR_FRAME_SIZE
	.align		4
.L_108:
        /*024c*/ 	.byte	0x04, 0x11
        /*024e*/ 	.short	(.L_110 - .L_109)
	.align		4
.L_109:
        /*0250*/ 	.word	index@(_ZN7cutlass13device_kernelIN5flash19enable_sm80_to_sm89INS1_16FlashAttnFwdSm80INS1_25CollectiveMainloopFwdSm80ILi4ELi1ELb0EN4cute5tupleIJNS5_1CILi128EEENS7_ILi64EEES8_EEELi128ENS_10bfloat16_tEfNS_4arch4Sm80ELb0ELb0ELb1ELb1ELb0ELb1ELb1ELb0EEENS1_21CollectiveEpilogueFwdINS6_IJS8_S8_S9_EEENS6_IJNS7_ILi1EEESH_SH_EEESB_SD_Li128ELb1ELb1ELb0ELb0EEENS1_19SingleTileSchedulerILb1ELb0ELb1ELi128EEEEEEEEEvNT_6ParamsE)
        /*0254*/ 	.word	0x00000000


	//----- nvinfo : EIATTR_REGCOUNT
	.align		4
.L_110:
        /*0258*/ 	.byte	0x04, 0x2f
        /*025a*/ 	.short	(.L_112 - .L_111)
	.align		4
.L_111:
        /*025c*/ 	.word	index@(_ZN7cutlass13device_kernelIN5flash19enable_sm80_to_sm89INS1_16FlashAttnFwdSm80INS1_25CollectiveMainloopFwdSm80ILi4ELi1ELb0EN4cute5tupleIJNS5_1CILi128EEENS7_ILi64EEES8_EEELi128ENS_10bfloat16_tEfNS_4arch4Sm80ELb0ELb0ELb1ELb1ELb0ELb0ELb1ELb0EEENS1_21CollectiveEpilogueFwdINS6_IJS8_S8_S9_EEENS6_IJNS7_ILi1EEESH_SH_EEESB_SD_Li128ELb1ELb1ELb0ELb0EEENS1_19SingleTileSchedulerILb1ELb0ELb1ELi128EEEEEEEEEvNT_6ParamsE)
        /*0260*/ 	.word	0x00000004


	//----- nvinfo : EIATTR_FRAME_SIZE
	.align		4
.L_112:
        /*0264*/ 	.byte	0x04, 0x11
        /*0266*/ 	.short	(.L_114 - .L_113)
	.align		4
.L_113:
        /*0268*/ 	.word	index@(_ZN7cutlass13device_kernelIN5flash19enable_sm80_to_sm89INS1_16FlashAttnFwdSm80INS1_25CollectiveMainloopFwdSm80ILi4ELi1ELb0EN4cute5tupleIJNS5_1CILi128EEENS7_ILi64EEES8_EEELi128ENS_10bfloat16_tEfNS_4arch4Sm80ELb0ELb0ELb1ELb1ELb0ELb0ELb1ELb0EEENS1_21CollectiveEpilogueFwdINS6_IJS8_S8_S9_EEENS6_IJNS7_ILi1EEESH_SH_EEESB_SD_Li128ELb1ELb1ELb0ELb0EEENS1_19SingleTileSchedulerILb1ELb0ELb1ELi128EEEEEEEEEvNT_6ParamsE)
        /*026c*/ 	.word	0x00000000


	//----- nvinfo : EIATTR_REGCOUNT
	.align		4
.L_114:
        /*0270*/ 	.byte	0x04, 0x2f
        /*0272*/ 	.short	(.L_116 - .L_115)
	.align		4
.L_115:
        /*0274*/ 	.word	index@(_ZN7cutlass13device_kernelIN5flash19enable_sm80_to_sm89INS1_16FlashAttnFwdSm80INS1_25CollectiveMainloopFwdSm80ILi4ELi1ELb0EN4cute5tupleIJNS5_1CILi128EEENS7_ILi64EEES8_EEELi128ENS_10bfloat16_tEfNS_4arch4Sm80ELb0ELb0ELb1ELb0ELb0ELb0ELb1ELb0EEENS1_21CollectiveEpilogueFwdINS6_IJS8_S8_S9_EEENS6_IJNS7_ILi1EEESH_SH_EEESB_SD_Li128ELb0ELb1ELb0ELb0EEENS1_19SingleTileSchedulerILb0ELb0ELb1ELi128EEEEEEEEEvNT_6ParamsE)
        /*0278*/ 	.word	0x00000004


	//----- nvinfo : EIATTR_FRAME_SIZE
	.align		4
.L_116:
        /*027c*/ 	.byte	0x04, 0x11
        /*027e*/ 	.short	(.L_118 - .L_117)
	.align		4
.L_117:
        /*0280*/ 	.word	index@(_ZN7cutlass13device_kernelIN5flash19enable_sm80_to_sm89INS1_16FlashAttnFwdSm80INS1_25CollectiveMainloopFwdSm80ILi4ELi1ELb0EN4cute5tupleIJNS5_1CILi128EEENS7_ILi64EEES8_EEELi128ENS_10bfloat16_tEfNS_4arch4Sm80ELb0ELb0ELb1ELb0ELb0ELb0ELb1ELb0EEENS1_21CollectiveEpilogueFwdINS6_IJS8_S8_S9_EEENS6_IJNS7_ILi1EEESH_SH_EEESB_SD_Li128ELb0ELb1ELb0ELb0EEENS1_19SingleTileSchedulerILb0ELb0ELb1ELi128EEEEEEEEEvNT_6ParamsE)
        /*0284*/ 	.word	0x00000000


	//----- nvinfo : EIATTR_REGCOUNT
	.align		4
.L_118:
        /*0288*/ 	.byte	0x04, 0x2f
        /*028a*/ 	.short	(.L_120 - .L_119)
	.align		4
.L_119:
        /*028c*/ 	.word	index@(_ZN7cutlass13device_kernelIN5flash19enable_sm80_to_sm89INS1_16FlashAttnFwdSm80INS1_25CollectiveMainloopFwdSm80ILi8ELi1ELb1EN4cute5tupleIJNS5_1CILi128EEES8_S8_EEELi128ENS_10bfloat16_tEfNS_4arch4Sm80ELb1ELb0ELb1ELb1ELb0ELb1ELb1ELb0EEENS1_21CollectiveEpilogueFwdIS9_NS6_IJNS7_ILi1EEESF_SF_EEESA_SC_Li256ELb1ELb1ELb0ELb0EEENS1_19SingleTileSchedulerILb1ELb0ELb1ELi128EEEEEEEEEvNT_6ParamsE)
        /*0290*/ 	.word	0x00000004


	//----- nvinfo : EIATTR_FRAME_SIZE
	.align		4
.L_120:
        /*0294*/ 	.byte	0x04, 0x11
        /*0296*/ 	.short	(.L_122 - .L_121)
	.align		4
.L_121:
        /*0298*/ 	.word	index@(_ZN7cutlass13device_kernelIN5flash19enable_sm80_to_sm89INS1_16FlashAttnFwdSm80INS1_25CollectiveMainloopFwdSm80ILi8ELi1ELb1EN4cute5tupleIJNS5_1CILi128EEES8_S8_EEELi128ENS_10bfloat16_tEfNS_4arch4Sm80ELb1ELb0ELb1ELb1ELb0ELb1ELb1ELb0EEENS1_21CollectiveEpilogueFwdIS9_NS6_IJNS7_ILi1EEESF_SF_EEESA_SC_Li256ELb1ELb1ELb0ELb0EEENS1_19SingleTileSchedulerILb1ELb0ELb1ELi128EEEEEEEEEvNT_6ParamsE)
        /*029c*/ 	.word	0x00000000


	//----- nvinfo : EIATTR_REGCOUNT
	.align		4
.L_122:
        /*02a0*/ 	.byte	0x04, 0x2f
        /*02a2*/ 	.short	(.L_124 - .L_123)
	.align		4
.L_123:
        /*02a4*/ 	.word	index@(_ZN7cutlass13device_kernelIN5flash19enable_sm80_to_sm89INS1_16FlashAttnFwdSm80INS1_25CollectiveMainloopFwdSm80ILi8ELi1ELb1EN4cute5tupleIJNS5_1CILi128EEES8_S8_EEELi128ENS_10bfloat16_tEfNS_4arch4Sm80ELb1ELb0ELb1ELb1ELb0ELb0ELb1ELb0EEENS1_21CollectiveEpilogueFwdIS9_NS6_IJNS7_ILi1EEESF_SF_EEESA_SC_Li256ELb1ELb1ELb0ELb0EEENS1_19SingleTileSchedulerILb1ELb0ELb1ELi128EEEEEEEEEvNT_6ParamsE)
        /*02a8*/ 	.word	0x00000004


	//----- nvinfo : EIATTR_FRAME_SIZE
	.align		4
.L_124:
        /*02ac*/ 	.byte	0x04, 0x11
        /*02ae*/ 	.short	(.L_126 - .L_125)
	.align		4
.L_125:
        /*02b0*/ 	.word	index@(_ZN7cutlass13device_kernelIN5flash19enable_sm80_to_sm89INS1_16FlashAttnFwdSm80INS1_25CollectiveMainloopFwdSm80ILi8ELi1ELb1EN4cute5tupleIJNS5_1CILi128EEES8_S8_EEELi128ENS_10bfloat16_tEfNS_4arch4Sm80ELb1ELb0ELb1ELb1ELb0ELb0ELb1ELb0EEENS1_21CollectiveEpilogueFwdIS9_NS6_IJNS7_ILi1EEESF_SF_EEESA_SC_Li256ELb1ELb1ELb0ELb0EEENS1_19SingleTileSchedulerILb1ELb0ELb1ELi128EEEEEEEEEvNT_6ParamsE)
        /*02b4*/ 	.word	0x00000000


	//----- nvinfo : EIATTR_REGCOUNT
	.align		4
.L_126:
        /*02b8*/ 	.byte	0x04, 0x2f
        /*02ba*/ 	.short	(.L_128 - .L_127)
	.align		4
.L_127:
        /*02bc*/ 	.word	index@(_ZN7cutlass13device_kernelIN5flash19enable_sm80_to_sm89INS1_16FlashAttnFwdSm80INS1_25CollectiveMainloopFwdSm80ILi8ELi1ELb1EN4cute5tupleIJNS5_1CILi128EEES8_S8_EEELi128ENS_10bfloat16_tEfNS_4arch4Sm80ELb1ELb0ELb1ELb0ELb0ELb0ELb1ELb0EEENS1_21CollectiveEpilogueFwdIS9_NS6_IJNS7_ILi1EEESF_SF_EEESA_SC_Li256ELb0ELb1ELb0ELb0EEENS1_30DynamicPersistentTileSchedulerILi256ELi256ELb0ELb1ELb0EEEEEEEEEvNT_6ParamsE)
        /*02c0*/ 	.word	0x00000004


	//----- nvinfo : EIATTR_FRAME_SIZE
	.align		4
.L_128:
        /*02c4*/ 	.byte	0x04, 0x11
        /*02c6*/ 	.short	(.L_130 - .L_129)
	.align		4
.L_129:
        /*02c8*/ 	.word	index@(_ZN7cutlass13device_kernelIN5flash19enable_sm80_to_sm89INS1_16FlashAttnFwdSm80INS1_25CollectiveMainloopFwdSm80ILi8ELi1ELb1EN4cute5tupleIJNS5_1CILi128EEES8_S8_EEELi128ENS_10bfloat16_tEfNS_4arch4Sm80ELb1ELb0ELb1ELb0ELb0ELb0ELb1ELb0EEENS1_21CollectiveEpilogueFwdIS9_NS6_IJNS7_ILi1EEESF_SF_EEESA_SC_Li256ELb0ELb1ELb0ELb0EEENS1_30DynamicPersistentTileSchedulerILi256ELi256ELb0ELb1ELb0EEEEEEEEEvNT_6ParamsE)
        /*02cc*/ 	.word	0x00000000


	//----- nvinfo : EIATTR_REGCOUNT
	.align		4
.L_130:
        /*02d0*/ 	.byte	0x04, 0x2f
        /*02d2*/ 	.short	(.L_132 - .L_131)
	.align		4
.L_131:
        /*02d4*/ 	.word	index@(_ZN7cutlass13device_kernelIN5flash19enable_sm80_to_sm89INS1_16FlashAttnFwdSm80INS1_25CollectiveMainloopFwdSm80ILi8ELi1ELb1EN4cute5tupleIJNS5_1CILi128EEENS7_ILi96EEES8_EEELi128ENS_10bfloat16_tEfNS_4arch4Sm80ELb0ELb1ELb1ELb1ELb0ELb1ELb1ELb0EEENS1_21CollectiveEpilogueFwdINS6_IJS8_S8_S9_EEENS6_IJNS7_ILi1EEESH_SH_EEESB_SD_Li256ELb1ELb1ELb0ELb0EEENS1_19SingleTileSchedulerILb1ELb0ELb1ELi128EEEEEEEEEvNT_6ParamsE)
        /*02d8*/ 	.word	0x00000004


	//----- nvinfo : EIATTR_FRAME_SIZE
	.align		4
.L_132:
        /*02dc*/ 	.byte	0x04, 0x11
        /*02de*/ 	.short	(.L_134 - .L_133)
	.align		4
.L_133:
        /*02e0*/ 	.word	index@(_ZN7cutlass13device_kernelIN5flash19enable_sm80_to_sm89INS1_16FlashAttnFwdSm80INS1_25CollectiveMainloopFwdSm80ILi8ELi1ELb1EN4cute5tupleIJNS5_1CILi128EEENS7_ILi96EEES8_EEELi128ENS_10bfloat16_tEfNS_4arch4Sm80ELb0ELb1ELb1ELb1ELb0ELb1ELb1ELb0EEENS1_21CollectiveEpilogueFwdINS6_IJS8_S8_S9_EEENS6_IJNS7_ILi1EEESH_SH_EEESB_SD_Li256ELb1ELb1ELb0ELb0EEENS1_19SingleTileSchedulerILb1ELb0ELb1ELi128EEEEEEEEEvNT_6ParamsE)
        /*02e4*/ 	.word	0x00000000


	//----- nvinfo : EIATTR_REGCOUNT
	.align		4
.L_134:
        /*02e8*/ 	.byte	0x04, 0x2f
        /*02ea*/ 	.short	(.L_136 - .L_135)
	.align		4
.L_135:
        /*02ec*/ 	.word	index@(_ZN7cutlass13device_kernelIN5flash19enable_sm80_to_sm89INS1_16FlashAttnFwdSm80INS1_25CollectiveMainloopFwdSm80ILi8ELi1ELb1EN4cute5tupleIJNS5_1CILi128EEENS7_ILi96EEES8_EEELi128ENS_10bfloat16_tEfNS_4arch4Sm80ELb0ELb1ELb1ELb1ELb0ELb0ELb1ELb0EEENS1_21CollectiveEpilogueFwdINS6_IJS8_S8_S9_EEENS6_IJNS7_ILi1EEESH_SH_EEESB_SD_Li256ELb1ELb1ELb0ELb0EEENS1_19SingleTileSchedulerILb1ELb0ELb1ELi128EEEEEEEEEvNT_6ParamsE)
        /*02f0*/ 	.word	0x00000004


	//----- nvinfo : EIATTR_FRAME_SIZE
	.align		4
.L_136:
        /*02f4*/ 	.byte	0x04, 0x11
        /*02f6*/ 	.short	(.L_138 - .L_137)
	.align		4
.L_137:
        /*02f8*/ 	.word	index@(_ZN7cutlass13device_kernelIN5flash19enable_sm80_to_sm89INS1_16FlashAttnFwdSm80INS1_25CollectiveMainloopFwdSm80ILi8ELi1ELb1EN4cute5tupleIJNS5_1CILi128EEENS7_ILi96EEES8_EEELi128ENS_10bfloat16_tEfNS_4arch4Sm80ELb0ELb1ELb1ELb1ELb0ELb0ELb1ELb0EEENS1_21CollectiveEpilogueFwdINS6_IJS8_S8_S9_EEENS6_IJNS7_ILi1EEESH_SH_EEESB_SD_Li256ELb1ELb1ELb0ELb0EEENS1_19SingleTileSchedulerILb1ELb0ELb1ELi128EEEEEEEEEvNT_6ParamsE)
        /*02fc*/ 	.word	0x00000000


	//----- nvinfo : EIATTR_REGCOUNT
	.align		4
.L_138:
        /*0300*/ 	.byte	0x04, 0x2f
        /*0302*/ 	.short	(.L_140 - .L_139)
	.align		4
.L_139:
        /*0304*/ 	.word	index@(_ZN7cutlass13device_kernelIN5flash19enable_sm80_to_sm89INS1_16FlashAttnFwdSm80INS1_25CollectiveMainloopFwdSm80ILi8ELi1ELb1EN4cute5tupleIJNS5_1CILi128EEENS7_ILi96EEES8_EEELi128ENS_10bfloat16_tEfNS_4arch4Sm80ELb0ELb1ELb1ELb0ELb0ELb0ELb1ELb0EEENS1_21CollectiveEpilogueFwdINS6_IJS8_S8_S9_EEENS6_IJNS7_ILi1EEESH_SH_EEESB_SD_Li256ELb0ELb1ELb0ELb0EEENS1_19SingleTileSchedulerILb0ELb0ELb1ELi128EEEEEEEEEvNT_6ParamsE)
        /*0308*/ 	.word	0x00000004


	//----- nvinfo : EIATTR_FRAME_SIZE
	.align		4
.L_140:
        /*030c*/ 	.byte	0x04, 0x11
        /*030e*/ 	.short	(.L_142 - .L_141)
	.align		4
.L_141:
        /*0310*/ 	.word	index@(_ZN7cutlass13device_kernelIN5flash19enable_sm80_to_sm89INS1_16FlashAttnFwdSm80INS1_25CollectiveMainloopFwdSm80ILi8ELi1ELb1EN4cute5tupleIJNS5_1CILi128EEENS7_ILi96EEES8_EEELi128ENS_10bfloat16_tEfNS_4arch4Sm80ELb0ELb1ELb1ELb0ELb0ELb0ELb1ELb0EEENS1_21CollectiveEpilogueFwdINS6_IJS8_S8_S9_EEENS6_IJNS7_ILi1EEESH_SH_EEESB_SD_Li256ELb0ELb1ELb0ELb0EEENS1_19SingleTileSchedulerILb0ELb0ELb1ELi128EEEEEEEEEvNT_6ParamsE)
        /*0314*/ 	.word	0x00000000


	//----- nvinfo : EIATTR_REGCOUNT
	.align		4
.L_142:
        /*0318*/ 	.byte	0x04, 0x2f
        /*031a*/ 	.short	(.L_144 - .L_143)
	.align		4
.L_143:
        /*031c*/ 	.word	index@(_ZN7cutlass13device_kernelIN5flash19enable_sm80_to_sm89INS1_16FlashAttnFwdSm80INS1_25CollectiveMainloopFwdSm80ILi8ELi1ELb1EN4cute5tupleIJNS5_1CILi128EEES8_S8_EEELi128ENS_10bfloat16_tEfNS_4arch4Sm80ELb0ELb0ELb1ELb1ELb0ELb1ELb1ELb0EEENS1_21CollectiveEpilogueFwdIS9_NS6_IJNS7_ILi1EEESF_SF_EEESA_SC_Li256ELb1ELb1ELb0ELb0EEENS1_19SingleTileSchedulerILb1ELb0ELb1ELi128EEEEEEEEEvNT_6ParamsE)
        /*0320*/ 	.word	0x00000004


	//----- nvinfo : EIATTR_FRAME_SIZE
	.align		4
.L_144:
        /*0324*/ 	.byte	0x04, 0x11
        /*0326*/ 	.short	(.L_146 - .L_145)
	.align		4
.L_145:
        /*0328*/ 	.word	index@(_ZN7cutlass13device_kernelIN5flash19enable_sm80_to_sm89INS1_16FlashAttnFwdSm80INS1_25CollectiveMainloopFwdSm80ILi8ELi1ELb1EN4cute5tupleIJNS5_1CILi128EEES8_S8_EEELi128ENS_10bfloat16_tEfNS_4arch4Sm80ELb0ELb0ELb1ELb1ELb0ELb1ELb1ELb0EEENS1_21CollectiveEpilogueFwdIS9_NS6_IJNS7_ILi1EEESF_SF_EEESA_SC_Li256ELb1ELb1ELb0ELb0EEENS1_19SingleTileSchedulerILb1ELb0ELb1ELi128EEEEEEEEEvNT_6ParamsE)
        /*032c*/ 	.word	0x00000000


	//----- nvinfo : EIATTR_REGCOUNT
	.align		4
.L_146:
        /*0330*/ 	.byte	0x04, 0x2f
        /*0332*/ 	.short	(.L_148 - .L_147)
	.align		4
.L_147:
        /*0334*/ 	.word	index@(_ZN7cutlass13device_kernelIN5flash19enable_sm80_to_sm89INS1_16FlashAttnFwdSm80INS1_25CollectiveMainloopFwdSm80ILi8ELi1ELb1EN4cute5tupleIJNS5_1CILi128EEES8_S8_EEELi128ENS_10bfloat16_tEfNS_4arch4Sm80ELb0ELb0ELb1ELb1ELb0ELb0ELb1ELb0EEENS1_21CollectiveEpilogueFwdIS9_NS6_IJNS7_ILi1EEESF_SF_EEESA_SC_Li256ELb1ELb1ELb0ELb0EEENS1_19SingleTileSchedulerILb1ELb0ELb1ELi128EEEEEEEEEvNT_6ParamsE)
        /*0338*/ 	.word	0x00000004


	//----- nvinfo : EIATTR_FRAME_SIZE
	.align		4
.L_148:
        /*033c*/ 	.byte	0x04, 0x11
        /*033e*/ 	.short	(.L_150 - .L_149)
	.align		4
.L_149:
        /*0340*/ 	.word	index@(_ZN7cutlass13device_kernelIN5flash19enable_sm80_to_sm89INS1_16FlashAttnFwdSm80INS1_25CollectiveMainloopFwdSm80ILi8ELi1ELb1EN4cute5tupleIJNS5_1CILi128EEES8_S8_EEELi128ENS_10bfloat16_tEfNS_4arch4Sm80ELb0ELb0ELb1ELb1ELb0ELb0ELb1ELb0EEENS1_21CollectiveEpilogueFwdIS9_NS6_IJNS7_ILi1EEESF_SF_EEESA_SC_Li256ELb1ELb1ELb0ELb0EEENS1_19SingleTileSchedulerILb1ELb0ELb1ELi128EEEEEEEEEvNT_6ParamsE)
        /*0344*/ 	.word	0x00000000


	//----- nvinfo : EIATTR_REGCOUNT
	.align		4
.L_150:
        /*0348*/ 	.byte	0x04, 0x2f
        /*034a*/ 	.short	(.L_152 - .L_151)
	.align		4
.L_151:
        /*034c*/ 	.word	index@(_ZN7cutlass13device_kernelIN5flash19enable_sm80_to_sm89INS1_16FlashAttnFwdSm80INS1_25CollectiveMainloopFwdSm80ILi8ELi1ELb1EN4cute5tupleIJNS5_1CILi128EEES8_S8_EEELi128ENS_10bfloat16_tEfNS_4arch4Sm80ELb0ELb0ELb1ELb0ELb0ELb0ELb1ELb0EEENS1_21CollectiveEpilogueFwdIS9_NS6_IJNS7_ILi1EEESF_SF_EEESA_SC_Li256ELb0ELb1ELb0ELb0EEENS1_19SingleTileSchedulerILb0ELb0ELb1ELi128EEEEEEEEEvNT_6ParamsE)
        /*0350*/ 	.word	0x00000004


	//----- nvinfo : EIATTR_FRAME_SIZE
	.align		4
.L_152:
        /*0354*/ 	.byte	0x04, 0x11
        /*0356*/ 	.short	(.L_154 - .L_153)
	.align		4
.L_153:
        /*0358*/ 	.word	index@(_ZN7cutlass13device_kernelIN5flash19enable_sm80_to_sm89INS1_16FlashAttnFwdSm80INS1_25CollectiveMainloopFwdSm80ILi8ELi1ELb1EN4cute5tupleIJNS5_1CILi128EEES8_S8_EEELi128ENS_10bfloat16_tEfNS_4arch4Sm80ELb0ELb0ELb1ELb0ELb0ELb0ELb1ELb0EEENS1_21CollectiveEpilogueFwdIS9_NS6_IJNS7_ILi1EEESF_SF_EEESA_SC_Li256ELb0ELb1ELb0ELb0EEENS1_19SingleTileSchedulerILb0ELb0ELb1ELi128EEEEEEEEEvNT_6ParamsE)
        /*035c*/ 	.word	0x00000000


	//----- nvinfo : EIATTR_MIN_STACK_SIZE
	.align		4
.L_154:
        /*0360*/ 	.byte	0x04, 0x12
        /*0362*/ 	.short	(.L_156 - .L_155)
	.align		4
.L_155:
        /*0364*/ 	.word	index@(_ZN7cutlass13device_kernelIN5flash19enable_sm80_to_sm89INS1_16FlashAttnFwdSm80INS1_25CollectiveMainloopFwdSm80ILi8ELi1ELb1EN4cute5tupleIJNS5_1CILi128EEES8_S8_EEELi128ENS_10bfloat16_tEfNS_4arch4Sm80ELb0ELb0ELb1ELb0ELb0ELb0ELb1ELb0EEENS1_21CollectiveEpilogueFwdIS9_NS6_IJNS7_ILi1EEESF_SF_EEESA_SC_Li256ELb0ELb1ELb0ELb0EEENS1_19SingleTileSchedulerILb0ELb0ELb1ELi128EEEEEEEEEvNT_6ParamsE)
        /*0368*/ 	.word	0x00000000


	//----- nvinfo : EIATTR_MIN_STACK_SIZE
	.align		4
.L_156:
        /*036c*/ 	.byte	0x04, 0x12
        /*036e*/ 	.short	(.L_158 - .L_157)
	.align		4
.L_157:
        /*0370*/ 	.word	index@(_ZN7cutlass13device_kernelIN5flash19enable_sm80_to_sm89INS1_16FlashAttnFwdSm80INS1_25CollectiveMainloopFwdSm80ILi8ELi1ELb1EN4cute5tupleIJNS5_1CILi128EEES8_S8_EEELi128ENS_10bfloat16_tEfNS_4arch4Sm80ELb0ELb0ELb1ELb1ELb0ELb0ELb1ELb0EEENS1_21CollectiveEpilogueFwdIS9_NS6_IJNS7_ILi1EEESF_SF_EEESA_SC_Li256ELb1ELb1ELb0ELb0EEENS1_19SingleTileSchedulerILb1ELb0ELb1ELi128EEEEEEEEEvNT_6ParamsE)
        /*0374*/ 	.word	0x00000000


	//----- nvinfo : EIATTR_MIN_STACK_SIZE
	.align		4
.L_158:
        /*0378*/ 	.byte	0x04, 0x12
        /*037a*/ 	.short	(.L_160 - .L_159)
	.align		4
.L_159:
        /*037c*/ 	.word	index@(_ZN7cutlass13device_kernelIN5flash19enable_sm80_to_sm89INS1_16FlashAttnFwdSm80INS1_25CollectiveMainloopFwdSm80ILi8ELi1ELb1EN4cute5tupleIJNS5_1CILi128EEES8_S8_EEELi128ENS_10bfloat16_tEfNS_4arch4Sm80ELb0ELb0ELb1ELb1ELb0ELb1ELb1ELb0EEENS1_21CollectiveEpilogueFwdIS9_NS6_IJNS7_ILi1EEESF_SF_EEESA_SC_Li256ELb1ELb1ELb0ELb0EEENS1_19SingleTileSchedulerILb1ELb0ELb1ELi128EEEEEEEEEvNT_6ParamsE)
        /*0380*/ 	.word	0x00000000


	//----- nvinfo : EIATTR_MIN_STACK_SIZE
	.align		4
.L_160:
        /*0384*/ 	.byte	0x04, 0x12
        /*0386*/ 	.short	(.L_162 - .L_161)
	.align		4
.L_161:
        /*0388*/ 	.word	index@(_ZN7cutlass13device_kernelIN5flash19enable_sm80_to_sm89INS1_16FlashAttnFwdSm80INS1_25CollectiveMainloopFwdSm80ILi8ELi1ELb1EN4cute5tupleIJNS5_1CILi128EEENS7_ILi96EEES8_EEELi128ENS_10bfloat16_tEfNS_4arch4Sm80ELb0ELb1ELb1ELb0ELb0ELb0ELb1ELb0EEENS1_21CollectiveEpilogueFwdINS6_IJS8_S8_S9_EEENS6_IJNS7_ILi1EEESH_SH_EEESB_SD_Li256ELb0ELb1ELb0ELb0EEENS1_19SingleTileSchedulerILb0ELb0ELb1ELi128EEEEEEEEEvNT_6ParamsE)
        /*038c*/ 	.word	0x00000000


	//----- nvinfo : EIATTR_MIN_STACK_SIZE
	.align		4
.L_162:
        /*0390*/ 	.byte	0x04, 0x12
        /*0392*/ 	.short	(.L_164 - .L_163)
	.align		4
.L_163:
        /*0394*/ 	.word	index@(_ZN7cutlass13device_kernelIN5flash19enable_sm80_to_sm89INS1_16FlashAttnFwdSm80INS1_25CollectiveMainloopFwdSm80ILi8ELi1ELb1EN4cute5tupleIJNS5_1CILi128EEENS7_ILi96EEES8_EEELi128ENS_10bfloat16_tEfNS_4arch4Sm80ELb0ELb1ELb1ELb1ELb0ELb0ELb1ELb0EEENS1_21CollectiveEpilogueFwdINS6_IJS8_S8_S9_EEENS6_IJNS7_ILi1EEESH_SH_EEESB_SD_Li256ELb1ELb1ELb0ELb0EEENS1_19SingleTileSchedulerILb1ELb0ELb1ELi128EEEEEEEEEvNT_6ParamsE)
        /*0398*/ 	.word	0x00000000


	//----- nvinfo : EIATTR_MIN_STACK_SIZE
	.align		4
.L_164:
        /*039c*/ 	.byte	0x04, 0x12
        /*039e*/ 	.short	(.L_166 - .L_165)
	.align		4
.L_165:
        /*03a0*/ 	.word	index@(_ZN7cutlass13device_kernelIN5flash19enable_sm80_to_sm89INS1_16FlashAttnFwdSm80INS1_25CollectiveMainloopFwdSm80ILi8ELi1ELb1EN4cute5tupleIJNS5_1CILi128EEENS7_ILi96EEES8_EEELi128ENS_10bfloat16_tEfNS_4arch4Sm80ELb0ELb1ELb1ELb1ELb0ELb1ELb1ELb0EEENS1_21CollectiveEpilogueFwdINS6_IJS8_S8_S9_EEENS6_IJNS7_ILi1EEESH_SH_EEESB_SD_Li256ELb1ELb1ELb0ELb0EEENS1_19SingleTileSchedulerILb1ELb0ELb1ELi128EEEEEEEEEvNT_6ParamsE)
        /*03a4*/ 	.word	0x00000000


	//----- nvinfo : EIATTR_MIN_STACK_SIZE
	.align		4
.L_166:
        /*03a8*/ 	.byte	0x04, 0x12
        /*03aa*/ 	.short	(.L_168 - .L_167)
	.align		4
.L_167:
        /*03ac*/ 	.word	index@(_ZN7cutlass13device_kernelIN5flash19enable_sm80_to_sm89INS1_16FlashAttnFwdSm80INS1_25CollectiveMainloopFwdSm80ILi8ELi1ELb1EN4cute5tupleIJNS5_1CILi128EEES8_S8_EEELi128ENS_10bfloat16_tEfNS_4arch4Sm80ELb1ELb0ELb1ELb0ELb0ELb0ELb1ELb0EEENS1_21CollectiveEpilogueFwdIS9_NS6_IJNS7_ILi1EEESF_SF_EEESA_SC_Li256ELb0ELb1ELb0ELb0EEENS1_30DynamicPersistentTileSchedulerILi256ELi256ELb0ELb1ELb0EEEEEEEEEvNT_6ParamsE)
        /*03b0*/ 	.word	0x00000000


	//----- nvinfo : EIATTR_MIN_STACK_SIZE
	.align		4
.L_168:
        /*03b4*/ 	.byte	0x04, 0x12
        /*03b6*/ 	.short	(.L_170 - .L_169)
	.align		4
.L_169:
        /*03b8*/ 	.word	index@(_ZN7cutlass13device_kernelIN5flash19enable_sm80_to_sm89INS1_16FlashAttnFwdSm80INS1_25CollectiveMainloopFwdSm80ILi8ELi1ELb1EN4cute5tupleIJNS5_1CILi128EEES8_S8_EEELi128ENS_10bfloat16_tEfNS_4arch4Sm80ELb1ELb0ELb1ELb1ELb0ELb0ELb1ELb0EEENS1_21CollectiveEpilogueFwdIS9_NS6_IJNS7_ILi1EEESF_SF_EEESA_SC_Li256ELb1ELb1ELb0ELb0EEENS1_19SingleTileSchedulerILb1ELb0ELb1ELi128EEEEEEEEEvNT_6ParamsE)
        /*03bc*/ 	.word	0x00000000


	//----- nvinfo : EIATTR_MIN_STACK_SIZE
	.align		4
.L_170:
        /*03c0*/ 	.byte	0x04, 0x12
        /*03c2*/ 	.short	(.L_172 - .L_171)
	.align		4
.L_171:
        /*03c4*/ 	.word	index@(_ZN7cutlass13device_kernelIN5flash19enable_sm80_to_sm89INS1_16FlashAttnFwdSm80INS1_25CollectiveMainloopFwdSm80ILi8ELi1ELb1EN4cute5tupleIJNS5_1CILi128EEES8_S8_EEELi128ENS_10bfloat16_tEfNS_4arch4Sm80ELb1ELb0ELb1ELb1ELb0ELb1ELb1ELb0EEENS1_21CollectiveEpilogueFwdIS9_NS6_IJNS7_ILi1EEESF_SF_EEESA_SC_Li256ELb1ELb1ELb0ELb0EEENS1_19SingleTileSchedulerILb1ELb0ELb1ELi128EEEEEEEEEvNT_6ParamsE)
        /*03c8*/ 	.word	0x00000000


	//----- nvinfo : EIATTR_MIN_STACK_SIZE
	.align		4
.L_172:
        /*03cc*/ 	.byte	0x04, 0x12
        /*03ce*/ 	.short	(.L_174 - .L_173)
	.align		4
.L_173:
        /*03d0*/ 	.word	index@(_ZN7cutlass13device_kernelIN5flash19enable_sm80_to_sm89INS1_16FlashAttnFwdSm80INS1_25CollectiveMainloopFwdSm80ILi4ELi1ELb0EN4cute5tupleIJNS5_1CILi128EEENS7_ILi64EEES8_EEELi128ENS_10bfloat16_tEfNS_4arch4Sm80ELb0ELb0ELb1ELb0ELb0ELb0ELb1ELb0EEENS1_21CollectiveEpilogueFwdINS6_IJS8_S8_S9_EEENS6_IJNS7_ILi1EEESH_SH_EEESB_SD_Li128ELb0ELb1ELb0ELb0EEENS1_19SingleTileSchedulerILb0ELb0ELb1ELi128EEEEEEEEEvNT_6ParamsE)
        /*03d4*/ 	.word	0x00000000


	//----- nvinfo : EIATTR_MIN_STACK_SIZE
	.align		4
.L_174:
        /*03d8*/ 	.byte	0x04, 0x12
        /*03da*/ 	.short	(.L_176 - .L_175)
	.align		4
.L_175:
        /*03dc*/ 	.word	index@(_ZN7cutlass13device_kernelIN5flash19enable_sm80_to_sm89INS1_16FlashAttnFwdSm80INS1_25CollectiveMainloopFwdSm80ILi4ELi1ELb0EN4cute5tupleIJNS5_1CILi128EEENS7_ILi64EEES8_EEELi128ENS_10bfloat16_tEfNS_4arch4Sm80ELb0ELb0ELb1ELb1ELb0ELb0ELb1ELb0EEENS1_21CollectiveEpilogueFwdINS6_IJS8_S8_S9_EEENS6_IJNS7_ILi1EEESH_SH_EEESB_SD_Li128ELb1ELb1ELb0ELb0EEENS1_19SingleTileSchedulerILb1ELb0ELb1ELi128EEEEEEEEEvNT_6ParamsE)
        /*03e0*/ 	.word	0x00000000


	//----- nvinfo : EIATTR_MIN_STACK_SIZE
	.align		4
.L_176:
        /*03e4*/ 	.byte	0x04, 0x12
        /*03e6*/ 	.short	(.L_178 - .L_177)
	.align		4
.L_177:
        /*03e8*/ 	.word	index@(_ZN7cutlass13device_kernelIN5flash19enable_sm80_to_sm89INS1_16FlashAttnFwdSm80INS1_25CollectiveMainloopFwdSm80ILi4ELi1ELb0EN4cute5tupleIJNS5_1CILi128EEENS7_ILi64EEES8_EEELi128ENS_10bfloat16_tEfNS_4arch4Sm80ELb0ELb0ELb1ELb1ELb0ELb1ELb1ELb0EEENS1_21CollectiveEpilogueFwdINS6_IJS8_S8_S9_EEENS6_IJNS7_ILi1EEESH_SH_EEESB_SD_Li128ELb1ELb1ELb0ELb0EEENS1_19SingleTileSchedulerILb1ELb0ELb1ELi128EEEEEEEEEvNT_6ParamsE)
        /*03ec*/ 	.word	0x00000000


	//----- nvinfo : EIATTR_MIN_STACK_SIZE
	.align		4
.L_178:
        /*03f0*/ 	.byte	0x04, 0x12
        /*03f2*/ 	.short	(.L_180 - .L_179)
	.align		4
.L_179:
        /*03f4*/ 	.word	index@(_ZN7cutlass13device_kernelIN5flash19enable_sm80_to_sm89INS1_16FlashAttnFwdSm80INS1_25CollectiveMainloopFwdSm80ILi4ELi1ELb0EN4cute5tupleIJNS5_1CILi128EEENS7_ILi48EEES8_EEELi128ENS_10bfloat16_tEfNS_4arch4Sm80ELb0ELb1ELb1ELb0ELb0ELb0ELb1ELb0EEENS1_21CollectiveEpilogueFwdINS6_IJS8_S8_S9_EEENS6_IJNS7_ILi1EEESH_SH_EEESB_SD_Li128ELb0ELb1ELb0ELb0EEENS1_19SingleTileSchedulerILb0ELb0ELb1ELi128EEEEEEEEEvNT_6ParamsE)
        /*03f8*/ 	.word	0x00000000


	//----- nvinfo : EIATTR_MIN_STACK_SIZE
	.align		4
.L_180:
        /*03fc*/ 	.byte	0x04, 0x12
        /*03fe*/ 	.short	(.L_182 - .L_181)
	.align		4
.L_181:
        /*0400*/ 	.word	index@(_ZN7cutlass13device_kernelIN5flash19enable_sm80_to_sm89INS1_16FlashAttnFwdSm80INS1_25CollectiveMainloopFwdSm80ILi4ELi1ELb0EN4cute5tupleIJNS5_1CILi128EEENS7_ILi48EEES8_EEELi128ENS_10bfloat16_tEfNS_4arch4Sm80ELb0ELb1ELb1ELb1ELb0ELb0ELb1ELb0EEENS1_21CollectiveEpilogueFwdINS6_IJS8_S8_S9_EEENS6_IJNS7_ILi1EEESH_SH_EEESB_SD_Li128ELb1ELb1ELb0ELb0EEENS1_19SingleTileSchedulerILb1ELb0ELb1ELi128EEEEEEEEEvNT_6ParamsE)
        /*0404*/ 	.word	0x00000000


	//----- nvinfo : EIATTR_MIN_STACK_SIZE
	.align		4
.L_182:
        /*0408*/ 	.byte	0x04, 0x12
        /*040a*/ 	.short	(.L_184 - .L_183)
	.align		4
.L_183:
        /*040c*/ 	.word	index@(_ZN7cutlass13device_kernelIN5flash19enable_sm80_to_sm89INS1_16FlashAttnFwdSm80INS1_25CollectiveMainloopFwdSm80ILi4ELi1ELb0EN4cute5tupleIJNS5_1CILi128EEENS7_ILi48EEES8_EEELi128ENS_10bfloat16_tEfNS_4arch4Sm80ELb0ELb1ELb1ELb1ELb0ELb1ELb1ELb0EEENS1_21CollectiveEpilogueFwdINS6_IJS8_S8_S9_EEENS6_IJNS7_ILi1EEESH_SH_EEESB_SD_Li128ELb1ELb1ELb0ELb0EEENS1_19SingleTileSchedulerILb1ELb0ELb1ELi128EEEEEEEEEvNT_6ParamsE)
        /*0410*/ 	.word	0x00000000


	//----- nvinfo : EIATTR_MIN_STACK_SIZE
	.align		4
.L_184:
        /*0414*/ 	.byte	0x04, 0x12
        /*0416*/ 	.short	(.L_186 - .L_185)
	.align		4
.L_185:
        /*0418*/ 	.word	index@(_ZN7cutlass13device_kernelIN5flash19enable_sm80_to_sm89INS1_16FlashAttnFwdSm80INS1_25CollectiveMainloopFwdSm80ILi4ELi1ELb0EN4cute5tupleIJNS5_1CILi128EEENS7_ILi64EEES8_EEELi128ENS_10bfloat16_tEfNS_4arch4Sm80ELb1ELb0ELb1ELb0ELb0ELb0ELb1ELb0EEENS1_21CollectiveEpilogueFwdINS6_IJS8_S8_S9_EEENS6_IJNS7_ILi1EEESH_SH_EEESB_SD_Li128ELb0ELb1ELb0ELb0EEENS1_30DynamicPersistentTileSchedulerILi128ELi128ELb0ELb1ELb0EEEEEEEEEvNT_6ParamsE)
        /*041c*/ 	.word	0x00000000


	//----- nvinfo : EIATTR_MIN_STACK_SIZE
	.align		4
.L_186:
        /*0420*/ 	.byte	0x04, 0x12
        /*0422*/ 	.short	(.L_188 - .L_187)
	.align		4
.L_187:
        /*0424*/ 	.word	index@(_ZN7cutlass13device_kernelIN5flash19enable_sm80_to_sm89INS1_16FlashAttnFwdSm80INS1_25CollectiveMainloopFwdSm80ILi4ELi1ELb0EN4cute5tupleIJNS5_1CILi128EEENS7_ILi64EEES8_EEELi128ENS_10bfloat16_tEfNS_4arch4Sm80ELb1ELb0ELb1ELb1ELb0ELb0ELb1ELb0EEENS1_21CollectiveEpilogueFwdINS6_IJS8_S8_S9_EEENS6_IJNS7_ILi1EEESH_SH_EEESB_SD_Li128ELb1ELb1ELb0ELb0EEENS1_19SingleTileSchedulerILb1ELb0ELb1ELi128EEEEEEEEEvNT_6ParamsE)
        /*0428*/ 	.word	0x00000000


	//----- nvinfo : EIATTR_MIN_STACK_SIZE
	.align		4
.L_188:
        /*042c*/ 	.byte	0x04, 0x12
        /*042e*/ 	.short	(.L_190 - .L_189)
	.align		4
.L_189:
        /*0430*/ 	.word	index@(_ZN7cutlass13device_kernelIN5flash19enable_sm80_to_sm89INS1_16FlashAttnFwdSm80INS1_25CollectiveMainloopFwdSm80ILi4ELi1ELb0EN4cute5tupleIJNS5_1CILi128EEENS7_ILi64EEES8_EEELi128ENS_10bfloat16_tEfNS_4arch4Sm80ELb1ELb0ELb1ELb1ELb0ELb1ELb1ELb0EEENS1_21CollectiveEpilogueFwdINS6_IJS8_S8_S9_EEENS6_IJNS7_ILi1EEESH_SH_EEESB_SD_Li128ELb1ELb1ELb0ELb0EEENS1_19SingleTileSchedulerILb1ELb0ELb1ELi128EEEEEEEEEvNT_6ParamsE)
        /*0434*/ 	.word	0x00000000


	//----- nvinfo : EIATTR_MIN_STACK_SIZE
	.align		4
.L_190:
        /*0438*/ 	.byte	0x04, 0x12
        /*043a*/ 	.short	(.L_192 - .L_191)
	.align		4
.L_191:
        /*043c*/ 	.word	index@(_ZN7cutlass13device_kernelIN5flash19enable_sm80_to_sm89INS1_16FlashAttnFwdSm80INS1_25CollectiveMainloopFwdSm80ILi8ELi1ELb1EN4cute5tupleIJNS5_1CILi128EEES8_S8_EEELi128ENS_10bfloat16_tEfNS_4arch4Sm80ELb0ELb0ELb0ELb0ELb0ELb0ELb1ELb0EEENS1_21CollectiveEpilogueFwdIS9_NS6_IJNS7_ILi1EEESF_SF_EEESA_SC_Li256ELb0ELb1ELb0ELb0EEENS1_19SingleTileSchedulerILb0ELb0ELb1ELi128EEEEEEEEEvNT_6ParamsE)
        /*0440*/ 	.word	0x00000000


	//----- nvinfo : EIATTR_MIN_STACK_SIZE
	.align		4
.L_192:
        /*0444*/ 	.byte	0x04, 0x12
        /*0446*/ 	.short	(.L_194 - .L_193)
	.align		4
.L_193:
        /*0448*/ 	.word	index@(_ZN7cutlass13device_kernelIN5flash19enable_sm80_to_sm89INS1_16FlashAttnFwdSm80INS1_25CollectiveMainloopFwdSm80ILi8ELi1ELb1EN4cute5tupleIJNS5_1CILi128EEES8_S8_EEELi128ENS_10bfloat16_tEfNS_4arch4Sm80ELb0ELb0ELb0ELb1ELb0ELb0ELb1ELb0EEENS1_21CollectiveEpilogueFwdIS9_NS6_IJNS7_ILi1EEESF_SF_EEESA_SC_Li256ELb1ELb1ELb0ELb0EEENS1_19SingleTileSchedulerILb1ELb0ELb1ELi128EEEEEEEEEvNT_6ParamsE)
        /*044c*/ 	.word	0x00000000


	//----- nvinfo : EIATTR_MIN_STACK_SIZE
	.align		4
.L_194:
        /*0450*/ 	.byte	0x04, 0x12
        /*0452*/ 	.short	(.L_196 - .L_195)
	.align		4
.L_195:
        /*0454*/ 	.word	index@(_ZN7cutlass13device_kernelIN5flash19enable_sm80_to_sm89INS1_16FlashAttnFwdSm80INS1_25CollectiveMainloopFwdSm80ILi8ELi1ELb1EN4cute5tupleIJNS5_1CILi128EEES8_S8_EEELi128ENS_10bfloat16_tEfNS_4arch4Sm80ELb0ELb0ELb0ELb1ELb0ELb1ELb1ELb0EEENS1_21CollectiveEpilogueFwdIS9_NS6_IJNS7_ILi1EEESF_SF_EEESA_SC_Li256ELb1ELb1ELb0ELb0EEENS1_19SingleTileSchedulerILb1ELb0ELb1ELi128EEEEEEEEEvNT_6ParamsE)
        /*0458*/ 	.word	0x00000000


	//----- nvinfo : EIATTR_MIN_STACK_SIZE
	.align		4
.L_196:
        /*045c*/ 	.byte	0x04, 0x12
        /*045e*/ 	.short	(.L_198 - .L_197)
	.align		4
.L_197:
        /*0460*/ 	.word	index@(_ZN7cutlass13device_kernelIN5flash19enable_sm80_to_sm89INS1_16FlashAttnFwdSm80INS1_25CollectiveMainloopFwdSm80ILi8ELi1ELb1EN4cute5tupleIJNS5_1CILi128EEENS7_ILi96EEES8_EEELi128ENS_10bfloat16_tEfNS_4arch4Sm80ELb0ELb1ELb0ELb0ELb0ELb0ELb1ELb0EEENS1_21CollectiveEpilogueFwdINS6_IJS8_S8_S9_EEENS6_IJNS7_ILi1EEESH_SH_EEESB_SD_Li256ELb0ELb1ELb0ELb0EEENS1_19SingleTileSchedulerILb0ELb0ELb1ELi128EEEEEEEEEvNT_6ParamsE)
        /*0464*/ 	.word	0x00000000


	//----- nvinfo : EIATTR_MIN_STACK_SIZE
	.align		4
.L_198:
        /*0468*/ 	.byte	0x04, 0x12
        /*046a*/ 	.short	(.L_200 - .L_199)
	.align		4
.L_199:
        /*046c*/ 	.word	index@(_ZN7cutlass13device_kernelIN5flash19enable_sm80_to_sm89INS1_16FlashAttnFwdSm80INS1_25CollectiveMainloopFwdSm80ILi8ELi1ELb1EN4cute5tupleIJNS5_1CILi128EEENS7_ILi96EEES8_EEELi128ENS_10bfloat16_tEfNS_4arch4Sm80ELb0ELb1ELb0ELb1ELb0ELb0ELb1ELb0EEENS1_21CollectiveEpilogueFwdINS6_IJS8_S8_S9_EEENS6_IJNS7_ILi1EEESH_SH_EEESB_SD_Li256ELb1ELb1ELb0ELb0EEENS1_19SingleTileSchedulerILb1ELb0ELb1ELi128EEEEEEEEEvNT_6ParamsE)
        /*0470*/ 	.word	0x00000000


	//----- nvinfo : EIATTR_MIN_STACK_SIZE
	.align		4
.L_200:
        /*0474*/ 	.byte	0x04, 0x12
        /*0476*/ 	.short	(.L_202 - .L_201)
	.align		4
.L_201:
        /*0478*/ 	.word	index@(_ZN7cutlass13device_kernelIN5flash19enable_sm80_to_sm89INS1_16FlashAttnFwdSm80INS1_25CollectiveMainloopFwdSm80ILi8ELi1ELb1EN4cute5tupleIJNS5_1CILi128EEENS7_ILi96EEES8_EEELi128ENS_10bfloat16_tEfNS_4arch4Sm80ELb0ELb1ELb0ELb1ELb0ELb1ELb1ELb0EEENS1_21CollectiveEpilogueFwdINS6_IJS8_S8_S9_EEENS6_IJNS7_ILi1EEESH_SH_EEESB_SD_Li256ELb1ELb1ELb0ELb0EEENS1_19SingleTileSchedulerILb1ELb0ELb1ELi128EEEEEEEEEvNT_6ParamsE)
        /*047c*/ 	.word	0x00000000


	//----- nvinfo : EIATTR_MIN_STACK_SIZE
	.align		4
.L_202:
        /*0480*/ 	.byte	0x04, 0x12
        /*0482*/ 	.short	(.L_204 - .L_203)
	.align		4
.L_203:
        /*0484*/ 	.word	index@(_ZN7cutlass13device_kernelIN5flash19enable_sm80_to_sm89INS1_16FlashAttnFwdSm80INS1_25CollectiveMainloopFwdSm80ILi8ELi1ELb1EN4cute5tupleIJNS5_1CILi128EEES8_S8_EEELi128ENS_10bfloat16_tEfNS_4arch4Sm80ELb1ELb0ELb0ELb0ELb0ELb0ELb1ELb0EEENS1_21CollectiveEpilogueFwdIS9_NS6_IJNS7_ILi1EEESF_SF_EEESA_SC_Li256ELb0ELb1ELb0ELb0EEENS1_30DynamicPersistentTileSchedulerILi256ELi256ELb0ELb1ELb0EEEEEEEEEvNT_6ParamsE)
        /*0488*/ 	.word	0x00000000


	//----- nvinfo : EIATTR_MIN_STACK_SIZE
	.align		4
.L_204:
        /*048c*/ 	.byte	0x04, 0x12
        /*048e*/ 	.short	(.L_206 - .L_205)
	.align		4
.L_205:
        /*0490*/ 	.word	index@(_ZN7cutlass13device_kernelIN5flash19enable_sm80_to_sm89INS1_16FlashAttnFwdSm80INS1_25CollectiveMainloopFwdSm80ILi8ELi1ELb1EN4cute5tupleIJNS5_1CILi128EEES8_S8_EEELi128ENS_10bfloat16_tEfNS_4arch4Sm80ELb1ELb0ELb0ELb1ELb0ELb0ELb1ELb0EEENS1_21CollectiveEpilogueFwdIS9_NS6_IJNS7_ILi1EEESF_SF_EEESA_SC_Li256ELb1ELb1ELb0ELb0EEENS1_19SingleTileSchedulerILb1ELb0ELb1ELi128EEEEEEEEEvNT_6ParamsE)
        /*0494*/ 	.word	0x00000000


	//----- nvinfo : EIATTR_MIN_STACK_SIZE
	.align		4
.L_206:
        /*0498*/ 	.byte	0x04, 0x12
        /*049a*/ 	.short	(.L_208 - .L_207)
	.align		4
.L_207:
        /*049c*/ 	.word	index@(_ZN7cutlass13device_kernelIN5flash19enable_sm80_to_sm89INS1_16FlashAttnFwdSm80INS1_25CollectiveMainloopFwdSm80ILi8ELi1ELb1EN4cute5tupleIJNS5_1CILi128EEES8_S8_EEELi128ENS_10bfloat16_tEfNS_4arch4Sm80ELb1ELb0ELb0ELb1ELb0ELb1ELb1ELb0EEENS1_21CollectiveEpilogueFwdIS9_NS6_IJNS7_ILi1EEESF_SF_EEESA_SC_Li256ELb1ELb1ELb0ELb0EEENS1_19SingleTileSchedulerILb1ELb0ELb1ELi128EEEEEEEEEvNT_6ParamsE)
        /*04a0*/ 	.word	0x00000000


	//----- nvinfo : EIATTR_MIN_STACK_SIZE
	.align		4
.L_208:
        /*04a4*/ 	.byte	0x04, 0x12
        /*04a6*/ 	.short	(.L_210 - .L_209)
	.align		4
.L_209:
        /*04a8*/ 	.word	index@(_ZN7cutlass13device_kernelIN5flash19enable_sm80_to_sm89INS1_16FlashAttnFwdSm80INS1_25CollectiveMainloopFwdSm80ILi4ELi1ELb0EN4cute5tupleIJNS5_1CILi128EEENS7_ILi64EEES8_EEELi128ENS_10bfloat16_tEfNS_4arch4Sm80ELb0ELb0ELb0ELb0ELb0ELb0ELb1ELb0EEENS1_21CollectiveEpilogueFwdINS6_IJS8_S8_S9_EEENS6_IJNS7_ILi1EEESH_SH_EEESB_SD_Li128ELb0ELb1ELb0ELb0EEENS1_19SingleTileSchedulerILb0ELb0ELb1ELi128EEEEEEEEEvNT_6ParamsE)
        /*04ac*/ 	.word	0x00000000


	//----- nvinfo : EIATTR_MIN_STACK_SIZE
	.align		4
.L_210:
        /*04b0*/ 	.byte	0x04, 0x12
        /*04b2*/ 	.short	(.L_212 - .L_211)
	.align		4
.L_211:
        /*04b4*/ 	.word	index@(_ZN7cutlass13device_kernelIN5flash19enable_sm80_to_sm89INS1_16FlashAttnFwdSm80INS1_25CollectiveMainloopFwdSm80ILi4ELi1ELb0EN4cute5tupleIJNS5_1CILi128EEENS7_ILi64EEES8_EEELi128ENS_10bfloat16_tEfNS_4arch4Sm80ELb0ELb0ELb0ELb1ELb0ELb0ELb1ELb0EEENS1_21CollectiveEpilogueFwdINS6_IJS8_S8_S9_EEENS6_IJNS7_ILi1EEESH_SH_EEESB_SD_Li128ELb1ELb1ELb0ELb0EEENS1_19SingleTileSchedulerILb1ELb0ELb1ELi128EEEEEEEEEvNT_6ParamsE)
        /*04b8*/ 	.word	0x00000000


	//----- nvinfo : EIATTR_MIN_STACK_SIZE
	.align		4
.L_212:
        /*04bc*/ 	.byte	0x04, 0x12
        /*04be*/ 	.short	(.L_214 - .L_213)
	.align		4
.L_213:
        /*04c0*/ 	.word	index@(_ZN7cutlass13device_kernelIN5flash19enable_sm80_to_sm89INS1_16FlashAttnFwdSm80INS1_25CollectiveMainloopFwdSm80ILi4ELi1ELb0EN4cute5tupleIJNS5_1CILi128EEENS7_ILi64EEES8_EEELi128ENS_10bfloat16_tEfNS_4arch4Sm80ELb0ELb0ELb0ELb1ELb0ELb1ELb1ELb0EEENS1_21CollectiveEpilogueFwdINS6_IJS8_S8_S9_EEENS6_IJNS7_ILi1EEESH_SH_EEESB_SD_Li128ELb1ELb1ELb0ELb0EEENS1_19SingleTileSchedulerILb1ELb0ELb1ELi128EEEEEEEEEvNT_6ParamsE)
        /*04c4*/ 	.word	0x00000000


	//----- nvinfo : EIATTR_MIN_STACK_SIZE
	.align		4
.L_214:
        /*04c8*/ 	.byte	0x04, 0x12
        /*04ca*/ 	.short	(.L_216 - .L_215)
	.align		4
.L_215:
        /*04cc*/ 	.word	index@(_ZN7cutlass13device_kernelIN5flash19enable_sm80_to_sm89INS1_16FlashAttnFwdSm80INS1_25CollectiveMainloopFwdSm80ILi4ELi1ELb0EN4cute5tupleIJNS5_1CILi128EEENS7_ILi48EEES8_EEELi128ENS_10bfloat16_tEfNS_4arch4Sm80ELb0ELb1ELb0ELb0ELb0ELb0ELb1ELb0EEENS1_21CollectiveEpilogueFwdINS6_IJS8_S8_S9_EEENS6_IJNS7_ILi1EEESH_SH_EEESB_SD_Li128ELb0ELb1ELb0ELb0EEENS1_19SingleTileSchedulerILb0ELb0ELb1ELi128EEEEEEEEEvNT_6ParamsE)
        /*04d0*/ 	.word	0x00000000


	//----- nvinfo : EIATTR_MIN_STACK_SIZE
	.align		4
.L_216:
        /*04d4*/ 	.byte	0x04, 0x12
        /*04d6*/ 	.short	(.L_218 - .L_217)
	.align		4
.L_217:
        /*04d8*/ 	.word	index@(_ZN7cutlass13device_kernelIN5flash19enable_sm80_to_sm89INS1_16FlashAttnFwdSm80INS1_25CollectiveMainloopFwdSm80ILi4ELi1ELb0EN4cute5tupleIJNS5_1CILi128EEENS7_ILi48EEES8_EEELi128ENS_10bfloat16_tEfNS_4arch4Sm80ELb0ELb1ELb0ELb1ELb0ELb0ELb1ELb0EEENS1_21CollectiveEpilogueFwdINS6_IJS8_S8_S9_EEENS6_IJNS7_ILi1EEESH_SH_EEESB_SD_Li128ELb1ELb1ELb0ELb0EEENS1_19SingleTileSchedulerILb1ELb0ELb1ELi128EEEEEEEEEvNT_6ParamsE)
        /*04dc*/ 	.word	0x00000000


	//----- nvinfo : EIATTR_MIN_STACK_SIZE
	.align		4
.L_218:
        /*04e0*/ 	.byte	0x04, 0x12
        /*04e2*/ 	.short	(.L_220 - .L_219)
	.align		4
.L_219:
        /*04e4*/ 	.word	index@(_ZN7cutlass13device_kernelIN5flash19enable_sm80_to_sm89INS1_16FlashAttnFwdSm80INS1_25CollectiveMainloopFwdSm80ILi4ELi1ELb0EN4cute5tupleIJNS5_1CILi128EEENS7_ILi48EEES8_EEELi128ENS_10bfloat16_tEfNS_4arch4Sm80ELb0ELb1ELb0ELb1ELb0ELb1ELb1ELb0EEENS1_21CollectiveEpilogueFwdINS6_IJS8_S8_S9_EEENS6_IJNS7_ILi1EEESH_SH_EEESB_SD_Li128ELb1ELb1ELb0ELb0EEENS1_19SingleTileSchedulerILb1ELb0ELb1ELi128EEEEEEEEEvNT_6ParamsE)
        /*04e8*/ 	.word	0x00000000


	//----- nvinfo : EIATTR_MIN_STACK_SIZE
	.align		4
.L_220:
        /*04ec*/ 	.byte	0x04, 0x12
        /*04ee*/ 	.short	(.L_222 - .L_221)
	.align		4
.L_221:
        /*04f0*/ 	.word	index@(_ZN7cutlass13device_kernelIN5flash19enable_sm80_to_sm89INS1_16FlashAttnFwdSm80INS1_25CollectiveMainloopFwdSm80ILi4ELi1ELb0EN4cute5tupleIJNS5_1CILi128EEENS7_ILi64EEES8_EEELi128ENS_10bfloat16_tEfNS_4arch4Sm80ELb1ELb0ELb0ELb0ELb0ELb0ELb1ELb0EEENS1_21CollectiveEpilogueFwdINS6_IJS8_S8_S9_EEENS6_IJNS7_ILi1EEESH_SH_EEESB_SD_Li128ELb0ELb1ELb0ELb0EEENS1_30DynamicPersistentTileSchedulerILi128ELi128ELb0ELb1ELb0EEEEEEEEEvNT_6ParamsE)
        /*04f4*/ 	.word	0x00000000


	//----- nvinfo : EIATTR_MIN_STACK_SIZE
	.align		4
.L_222:
        /*04f8*/ 	.byte	0x04, 0x12
        /*04fa*/ 	.short	(.L_224 - .L_223)
	.align		4
.L_223:
        /*04fc*/ 	.word	index@(_ZN7cutlass13device_kernelIN5flash19enable_sm80_to_sm89INS1_16FlashAttnFwdSm80INS1_25CollectiveMainloopFwdSm80ILi4ELi1ELb0EN4cute5tupleIJNS5_1CILi128EEENS7_ILi64EEES8_EEELi128ENS_10bfloat16_tEfNS_4arch4Sm80ELb1ELb0ELb0ELb1ELb0ELb0ELb1ELb0EEENS1_21CollectiveEpilogueFwdINS6_IJS8_S8_S9_EEENS6_IJNS7_ILi1EEESH_SH_EEESB_SD_Li128ELb1ELb1ELb0ELb0EEENS1_19SingleTileSchedulerILb1ELb0ELb1ELi128EEEEEEEEEvNT_6ParamsE)
        /*0500*/ 	.word	0x00000000


	//----- nvinfo : EIATTR_MIN_STACK_SIZE
	.align		4
.L_224:
        /*0504*/ 	.byte	0x04, 0x12
        /*0506*/ 	.short	(.L_226 - .L_225)
	.align		4
.L_225:
        /*0508*/ 	.word	index@(_ZN7cutlass13device_kernelIN5flash19enable_sm80_to_sm89INS1_16FlashAttnFwdSm80INS1_25CollectiveMainloopFwdSm80ILi4ELi1ELb0EN4cute5tupleIJNS5_1CILi128EEENS7_ILi64EEES8_EEELi128ENS_10bfloat16_tEfNS_4arch4Sm80ELb1ELb0ELb0ELb1ELb0ELb1ELb1ELb0EEENS1_21CollectiveEpilogueFwdINS6_IJS8_S8_S9_EEENS6_IJNS7_ILi1EEESH_SH_EEESB_SD_Li128ELb1ELb1ELb0ELb0EEENS1_19SingleTileSchedulerILb1ELb0ELb1ELi128EEEEEEEEEvNT_6ParamsE)
        /*050c*/ 	.word	0x00000000
.L_226:


//--------------------- .nv.compat                --------------------------
	.section	.nv.compat,"",@"SHT_CUDA_COMPAT_INFO"
	.align	4
        /*0000*/ 	.byte	0x02, 0x09, 0x01, 0x00, 0x02, 0x02, 0x01, 0x00, 0x02, 0x05, 0x05, 0x00, 0x03, 0x07, 0x01, 0x01
        /*0010*/ 	.byte	0x02, 0x03, 0x00, 0x00, 0x02, 0x06, 0x01, 0x00, 0x04, 0x0b, 0x08, 0x00, 0x00, 0x00, 0x00, 0x00
        /*0020*/ 	.byte	0x00, 0x00, 0x00, 0x00


//--------------------- .nv.info._ZN7cutlass13device_kernelIN5flash19enable_sm80_to_sm89INS1_16FlashAttnFwdSm80INS1_25CollectiveMainloopFwdSm80ILi8ELi1ELb1EN4cute5tupleIJNS5_1CILi128EEES8_S8_EEELi128ENS_10bfloat16_tEfNS_4arch4Sm80ELb0ELb0ELb1ELb0ELb0ELb0ELb1ELb0EEENS1_21CollectiveEpilogueFwdIS9_NS6_IJNS7_ILi1EEESF_SF_EEESA_SC_Li256ELb0ELb1ELb0ELb0EEENS1_19SingleTileSchedulerILb0ELb0ELb1ELi128EEEEEEEEEvNT_6ParamsE --------------------------
	.section	.nv.info._ZN7cutlass13device_kernelIN5flash19enable_sm80_to_sm89INS1_16FlashAttnFwdSm80INS1_25CollectiveMainloopFwdSm80ILi8ELi1ELb1EN4cute5tupleIJNS5_1CILi128EEES8_S8_EEELi128ENS_10bfloat16_tEfNS_4arch4Sm80ELb0ELb0ELb1ELb0ELb0ELb0ELb1ELb0EEENS1_21CollectiveEpilogueFwdIS9_NS6_IJNS7_ILi1EEESF_SF_EEESA_SC_Li256ELb0ELb1ELb0ELb0EEENS1_19SingleTileSchedulerILb0ELb0ELb1ELi128EEEEEEEEEvNT_6ParamsE,"",@"SHT_CUDA_INFO"
	.sectionflags	@""
	.align	4


	//----- nvinfo : EIATTR_CUDA_API_VERSION
	.align		4
        /*0000*/ 	.byte	0x04, 0x37
        /*0002*/ 	.short	(.L_228 - .L_227)
.L_227:
        /*0004*/ 	.word	0x00000082


	//----- nvinfo : EIATTR_KPARAM_INFO
	.align		4
.L_228:
        /*0008*/ 	.byte	0x04, 0x17
        /*000a*/ 	.short	(.L_230 - .L_229)
.L_229:
        /*000c*/ 	.word	0x00000000
        /*0010*/ 	.short	0x0000
        /*0012*/ 	.short	0x0000
        /*0014*/ 	.byte	0x00, 0xf0, 0x61, 0x10


	//----- nvinfo : EIATTR_SPARSE_MMA_MASK
	.align		4
.L_230:
        /*0018*/ 	.byte	0x03, 0x50
        /*001a*/ 	.short	0x0000


	//----- nvinfo : EIATTR_MAXREG_COUNT
	.align		4
        /*001c*/ 	.byte	0x03, 0x1b
        /*001e*/ 	.short	0x00ff


	//----- nvinfo : EIATTR_MERCURY_ISA_VERSION
	.align		4
        /*0020*/ 	.byte	0x03, 0x5f
        /*0022*/ 	.short	0x0101


	//----- nvinfo : EIATTR_EXIT_INSTR_OFFSETS
	.align		4
        /*0024*/ 	.byte	0x04, 0x1c
        /*0026*/ 	.short	(.L_232 - .L_231)


	//   ....[0]....
.L_231:
        /*0028*/ 	.word	0x00000010


	//----- nvinfo : EIATTR_MAX_THREADS
	.align		4
.L_232:
        /*002c*/ 	.byte	0x04, 0x05
        /*002e*/ 	.short	(.L_234 - .L_233)
.L_233:
        /*0030*/ 	.word	0x00000100
        /*0034*/ 	.word	0x00000001
        /*0038*/ 	.word	0x00000001


	//----- nvinfo : EIATTR_CBANK_PARAM_SIZE
	.align		4
.L_234:
        /*003c*/ 	.byte	0x03, 0x19
        /*003e*/ 	.short	0x0418


	//----- nvinfo : EIATTR_PARAM_CBANK
	.align		4
        /*0040*/ 	.byte	0x04, 0x0a
        /*0042*/ 	.short	(.L_236 - .L_235)
	.align		4
.L_235:
        /*0044*/ 	.word	index@(.nv.constant0._ZN7cutlass13device_kernelIN5flash19enable_sm80_to_sm89INS1_16FlashAttnFwdSm80INS1_25CollectiveMainloopFwdSm80ILi8ELi1ELb1EN4cute5tupleIJNS5_1CILi128EEES8_S8_EEELi128ENS_10bfloat16_tEfNS_4arch4Sm80ELb0ELb0ELb1ELb0ELb0ELb0ELb1ELb0EEENS1_21CollectiveEpilogueFwdIS9_NS6_IJNS7_ILi1EEESF_SF_EEESA_SC_Li256ELb0ELb1ELb0ELb0EEENS1_19SingleTileSchedulerILb0ELb0ELb1ELi128EEEEEEEEEvNT_6ParamsE)
        /*0048*/ 	.short	0x0210
        /*004a*/ 	.short	0x0418


	//----- nvinfo : EIATTR_SW_WAR
	.align		4
.L_236:
        /*004c*/ 	.byte	0x04, 0x36
        /*004e*/ 	.short	(.L_238 - .L_237)
.L_237:
        /*0050*/ 	.word	0x00000008
.L_238:


//--------------------- .nv.info._ZN7cutlass13device_kernelIN5flash19enable_sm80_to_sm89INS1_16FlashAttnFwdSm80INS1_25CollectiveMainloopFwdSm80ILi8ELi1ELb1EN4cute5tupleIJNS5_1CILi128EEES8_S8_EEELi128ENS_10bfloat16_tEfNS_4arch4Sm80ELb0ELb0ELb1ELb1ELb0ELb0ELb1ELb0EEENS1_21CollectiveEpilogueFwdIS9_NS6_IJNS7_ILi1EEESF_SF_EEESA_SC_Li256ELb1ELb1ELb0ELb0EEENS1_19SingleTileSchedulerILb1ELb0ELb1ELi128EEEEEEEEEvNT_6ParamsE --------------------------
	.section	.nv.info._ZN7cutlass13device_kernelIN5flash19enable_sm80_to_sm89INS1_16FlashAttnFwdSm80INS1_25CollectiveMainloopFwdSm80ILi8ELi1ELb1EN4cute5tupleIJNS5_1CILi128EEES8_S8_EEELi128ENS_10bfloat16_tEfNS_4arch4Sm80ELb0ELb0ELb1ELb1ELb0ELb0ELb1ELb0EEENS1_21CollectiveEpilogueFwdIS9_NS6_IJNS7_ILi1EEESF_SF_EEESA_SC_Li256ELb1ELb1ELb0ELb0EEENS1_19SingleTileSchedulerILb1ELb0ELb1ELi128EEEEEEEEEvNT_6ParamsE,"",@"SHT_CUDA_INFO"
	.sectionflags	@""
	.align	4


	//----- nvinfo : EIATTR_CUDA_API_VERSION
	.align		4
        /*0000*/ 	.byte	0x04, 0x37
        /*0002*/ 	.short	(.L_240 - .L_239)
.L_239:
        /*0004*/ 	.word	0x00000082


	//----- nvinfo : EIATTR_KPARAM_INFO
	.align		4
.L_240:
        /*0008*/ 	.byte	0x04, 0x17
        /*000a*/ 	.short	(.L_242 - .L_241)
.L_241:
        /*000c*/ 	.word	0x00000000
        /*0010*/ 	.short	0x0000
        /*0012*/ 	.short	0x0000
        /*0014*/ 	.byte	0x00, 0xf0, 0x61, 0x10


	//----- nvinfo : EIATTR_SPARSE_MMA_MASK
	.align		4
.L_242:
        /*0018*/ 	.byte	0x03, 0x50
        /*001a*/ 	.short	0x0000


	//----- nvinfo : EIATTR_MAXREG_COUNT
	.align		4
        /*001c*/ 	.byte	0x03, 0x1b
        /*001e*/ 	.short	0x00ff


	//----- nvinfo : EIATTR_MERCURY_ISA_VERSION
	.align		4
        /*0020*/ 	.byte	0x03, 0x5f
        /*0022*/ 	.short	0x0101


	//----- nvinfo : EIATTR_EXIT_INSTR_OFFSETS
	.align		4
        /*0024*/ 	.byte	0x04, 0x1c
        /*0026*/ 	.short	(.L_244 - .L_243)


	//   ....[0]....
.L_243:
        /*0028*/ 	.word	0x00000010


	//----- nvinfo : EIATTR_MAX_THREADS
	.align		4
.L_244:
        /*002c*/ 	.byte	0x04, 0x05
        /*002e*/ 	.short	(.L_246 - .L_245)
.L_245:
        /*0030*/ 	.word	0x00000100
        /*0034*/ 	.word	0x00000001
        /*0038*/ 	.word	0x00000001


	//----- nvinfo : EIATTR_CBANK_PARAM_SIZE
	.align		4
.L_246:
        /*003c*/ 	.byte	0x03, 0x19
        /*003e*/ 	.short	0x0418


	//----- nvinfo : EIATTR_PARAM_CBANK
	.align		4
        /*0040*/ 	.byte	0x04, 0x0a
        /*0042*/ 	.short	(.L_248 - .L_247)
	.align		4
.L_247:
        /*0044*/ 	.word	index@(.nv.constant0._ZN7cutlass13device_kernelIN5flash19enable_sm80_to_sm89INS1_16FlashAttnFwdSm80INS1_25CollectiveMainloopFwdSm80ILi8ELi1ELb1EN4cute5tupleIJNS5_1CILi128EEES8_S8_EEELi128ENS_10bfloat16_tEfNS_4arch4Sm80ELb0ELb0ELb1ELb1ELb0ELb0ELb1ELb0EEENS1_21CollectiveEpilogueFwdIS9_NS6_IJNS7_ILi1EEESF_SF_EEESA_SC_Li256ELb1ELb1ELb0ELb0EEENS1_19SingleTileSchedulerILb1ELb0ELb1ELi128EEEEEEEEEvNT_6ParamsE)
        /*0048*/ 	.short	0x0210
        /*004a*/ 	.short	0x0418


	//----- nvinfo : EIATTR_SW_WAR
	.align		4
.L_248:
        /*004c*/ 	.byte	0x04, 0x36
        /*004e*/ 	.short	(.L_250 - .L_249)
.L_249:
        /*0050*/ 	.word	0x00000008
.L_250:


//--------------------- .nv.info._ZN7cutlass13device_kernelIN5flash19enable_sm80_to_sm89INS1_16FlashAttnFwdSm80INS1_25CollectiveMainloopFwdSm80ILi8ELi1ELb1EN4cute5tupleIJNS5_1CILi128EEES8_S8_EEELi128ENS_10bfloat16_tEfNS_4arch4Sm80ELb0ELb0ELb1ELb1ELb0ELb1ELb1ELb0EEENS1_21CollectiveEpilogueFwdIS9_NS6_IJNS7_ILi1EEESF_SF_EEESA_SC_Li256ELb1ELb1ELb0ELb0EEENS1_19SingleTileSchedulerILb1ELb0ELb1ELi128EEEEEEEEEvNT_6ParamsE --------------------------
	.section	.nv.info._ZN7cutlass13device_kernelIN5flash19enable_sm80_to_sm89INS1_16FlashAttnFwdSm80INS1_25CollectiveMainloopFwdSm80ILi8ELi1ELb1EN4cute5tupleIJNS5_1CILi128EEES8_S8_EEELi128ENS_10bfloat16_tEfNS_4arch4Sm80ELb0ELb0ELb1ELb1ELb0ELb1ELb1ELb0EEENS1_21CollectiveEpilogueFwdIS9_NS6_IJNS7_ILi1EEESF_SF_EEESA_SC_Li256ELb1ELb1ELb0ELb0EEENS1_19SingleTileSchedulerILb1ELb0ELb1ELi128EEEEEEEEEvNT_6ParamsE,"",@"SHT_CUDA_INFO"
	.sectionflags	@""
	.align	4


	//----- nvinfo : EIATTR_CUDA_API_VERSION
	.align		4
        /*0000*/ 	.byte	0x04, 0x37
        /*0002*/ 	.short	(.L_252 - .L_251)
.L_251:
        /*0004*/ 	.word	0x00000082


	//----- nvinfo : EIATTR_KPARAM_INFO
	.align		4
.L_252:
        /*0008*/ 	.byte	0x04, 0x17
        /*000a*/ 	.short	(.L_254 - .L_253)
.L_253:
        /*000c*/ 	.word	0x00000000
        /*0010*/ 	.short	0x0000
        /*0012*/ 	.short	0x0000
        /*0014*/ 	.byte	0x00, 0xf0, 0x61, 0x10


	//----- nvinfo : EIATTR_SPARSE_MMA_MASK
	.align		4
.L_254:
        /*0018*/ 	.byte	0x03, 0x50
        /*001a*/ 	.short	0x0000


	//----- nvinfo : EIATTR_MAXREG_COUNT
	.align		4
        /*001c*/ 	.byte	0x03, 0x1b
        /*001e*/ 	.short	0x00ff


	//----- nvinfo : EIATTR_MERCURY_ISA_VERSION
	.align		4
        /*0020*/ 	.byte	0x03, 0x5f
        /*0022*/ 	.short	0x0101


	//----- nvinfo : EIATTR_EXIT_INSTR_OFFSETS
	.align		4
        /*0024*/ 	.byte	0x04, 0x1c
        /*0026*/ 	.short	(.L_256 - .L_255)


	//   ....[0]....
.L_255:
        /*0028*/ 	.word	0x00000010


	//----- nvinfo : EIATTR_MAX_THREADS
	.align		4
.L_256:
        /*002c*/ 	.byte	0x04, 0x05
        /*002e*/ 	.short	(.L_258 - .L_257)
.L_257:
        /*0030*/ 	.word	0x00000100
        /*0034*/ 	.word	0x00000001
        /*0038*/ 	.word	0x00000001


	//----- nvinfo : EIATTR_CBANK_PARAM_SIZE
	.align		4
.L_258:
        /*003c*/ 	.byte	0x03, 0x19
        /*003e*/ 	.short	0x0418


	//----- nvinfo : EIATTR_PARAM_CBANK
	.align		4
        /*0040*/ 	.byte	0x04, 0x0a
        /*0042*/ 	.short	(.L_260 - .L_259)
	.align		4
.L_259:
        /*0044*/ 	.word	index@(.nv.constant0._ZN7cutlass13device_kernelIN5flash19enable_sm80_to_sm89INS1_16FlashAttnFwdSm80INS1_25CollectiveMainloopFwdSm80ILi8ELi1ELb1EN4cute5tupleIJNS5_1CILi128EEES8_S8_EEELi128ENS_10bfloat16_tEfNS_4arch4Sm80ELb0ELb0ELb1ELb1ELb0ELb1ELb1ELb0EEENS1_21CollectiveEpilogueFwdIS9_NS6_IJNS7_ILi1EEESF_SF_EEESA_SC_Li256ELb1ELb1ELb0ELb0EEENS1_19SingleTileSchedulerILb1ELb0ELb1ELi128EEEEEEEEEvNT_6ParamsE)
        /*0048*/ 	.short	0x0210
        /*004a*/ 	.short	0x0418


	//----- nvinfo : EIATTR_SW_WAR
	.align		4
.L_260:
        /*004c*/ 	.byte	0x04, 0x36
        /*004e*/ 	.short	(.L_262 - .L_261)
.L_261:
        /*0050*/ 	.word	0x00000008
.L_262:


//--------------------- .nv.info._ZN7cutlass13device_kernelIN5flash19enable_sm80_to_sm89INS1_16FlashAttnFwdSm80INS1_25CollectiveMainloopFwdSm80ILi8ELi1ELb1EN4cute5tupleIJNS5_1CILi128EEENS7_ILi96EEES8_EEELi128ENS_10bfloat16_tEfNS_4arch4Sm80ELb0ELb1ELb1ELb0ELb0ELb0ELb1ELb0EEENS1_21CollectiveEpilogueFwdINS6_IJS8_S8_S9_EEENS6_IJNS7_ILi1EEESH_SH_EEESB_SD_Li256ELb0ELb1ELb0ELb0EEENS1_19SingleTileSchedulerILb0ELb0ELb1ELi128EEEEEEEEEvNT_6ParamsE --------------------------
	.section	.nv.info._ZN7cutlass13device_kernelIN5flash19enable_sm80_to_sm89INS1_16FlashAttnFwdSm80INS1_25CollectiveMainloopFwdSm80ILi8ELi1ELb1EN4cute5tupleIJNS5_1CILi128EEENS7_ILi96EEES8_EEELi128ENS_10bfloat16_tEfNS_4arch4Sm80ELb0ELb1ELb1ELb0ELb0ELb0ELb1ELb0EEENS1_21CollectiveEpilogueFwdINS6_IJS8_S8_S9_EEENS6_IJNS7_ILi1EEESH_SH_EEESB_SD_Li256ELb0ELb1ELb0ELb0EEENS1_19SingleTileSchedulerILb0ELb0ELb1ELi128EEEEEEEEEvNT_6ParamsE,"",@"SHT_CUDA_INFO"
	.sectionflags	@""
	.align	4


	//----- nvinfo : EIATTR_CUDA_API_VERSION
	.align		4
        /*0000*/ 	.byte	0x04, 0x37
        /*0002*/ 	.short	(.L_264 - .L_263)
.L_263:
        /*0004*/ 	.word	0x00000082


	//----- nvinfo : EIATTR_KPARAM_INFO
	.align		4
.L_264:
        /*0008*/ 	.byte	0x04, 0x17
        /*000a*/ 	.short	(.L_266 - .L_265)
.L_265:
        /*000c*/ 	.word	0x00000000
        /*0010*/ 	.short	0x0000
        /*0012*/ 	.short	0x0000
        /*0014*/ 	.byte	0x00, 0xf0, 0x61, 0x10


	//----- nvinfo : EIATTR_SPARSE_MMA_MASK
	.align		4
.L_266:
        /*0018*/ 	.byte	0x03, 0x50
        /*001a*/ 	.short	0x0000


	//----- nvinfo : EIATTR_MAXREG_COUNT
	.align		4
        /*001c*/ 	.byte	0x03, 0x1b
        /*001e*/ 	.short	0x00ff


	//----- nvinfo : EIATTR_MERCURY_ISA_VERSION
	.align		4
        /*0020*/ 	.byte	0x03, 0x5f
        /*0022*/ 	.short	0x0101


	//----- nvinfo : EIATTR_EXIT_INSTR_OFFSETS
	.align		4
        /*0024*/ 	.byte	0x04, 0x1c
        /*0026*/ 	.short	(.L_268 - .L_267)


	//   ....[0]....
.L_267:
        /*0028*/ 	.word	0x00000010


	//----- nvinfo : EIATTR_MAX_THREADS
	.align		4
.L_268:
        /*002c*/ 	.byte	0x04, 0x05
        /*002e*/ 	.short	(.L_270 - .L_269)
.L_269:
        /*0030*/ 	.word	0x00000100
        /*0034*/ 	.word	0x00000001
        /*0038*/ 	.word	0x00000001


	//----- nvinfo : EIATTR_CBANK_PARAM_SIZE
	.align		4
.L_270:
        /*003c*/ 	.byte	0x03, 0x19
        /*003e*/ 	.short	0x0418


	//----- nvinfo : EIATTR_PARAM_CBANK
	.align		4
        /*0040*/ 	.byte	0x04, 0x0a
        /*0042*/ 	.short	(.L_272 - .L_271)
	.align		4
.L_271:
        /*0044*/ 	.word	index@(.nv.constant0._ZN7cutlass13device_kernelIN5flash19enable_sm80_to_sm89INS1_16FlashAttnFwdSm80INS1_25CollectiveMainloopFwdSm80ILi8ELi1ELb1EN4cute5tupleIJNS5_1CILi128EEENS7_ILi96EEES8_EEELi128ENS_10bfloat16_tEfNS_4arch4Sm80ELb0ELb1ELb1ELb0ELb0ELb0ELb1ELb0EEENS1_21CollectiveEpilogueFwdINS6_IJS8_S8_S9_EEENS6_IJNS7_ILi1EEESH_SH_EEESB_SD_Li256ELb0ELb1ELb0ELb0EEENS1_19SingleTileSchedulerILb0ELb0ELb1ELi128EEEEEEEEEvNT_6ParamsE)
        /*0048*/ 	.short	0x0210
        /*004a*/ 	.short	0x0418


	//----- nvinfo : EIATTR_SW_WAR
	.align		4
.L_272:
        /*004c*/ 	.byte	0x04, 0x36
        /*004e*/ 	.short	(.L_274 - .L_273)
.L_273:
        /*0050*/ 	.word	0x00000008
.L_274:


//--------------------- .nv.info._ZN7cutlass13device_kernelIN5flash19enable_sm80_to_sm89INS1_16FlashAttnFwdSm80INS1_25CollectiveMainloopFwdSm80ILi8ELi1ELb1EN4cute5tupleIJNS5_1CILi128EEENS7_ILi96EEES8_EEELi128ENS_10bfloat16_tEfNS_4arch4Sm80ELb0ELb1ELb1ELb1ELb0ELb0ELb1ELb0EEENS1_21CollectiveEpilogueFwdINS6_IJS8_S8_S9_EEENS6_IJNS7_ILi1EEESH_SH_EEESB_SD_Li256ELb1ELb1ELb0ELb0EEENS1_19SingleTileSchedulerILb1ELb0ELb1ELi128EEEEEEEEEvNT_6ParamsE --------------------------
	.section	.nv.info._ZN7cutlass13device_kernelIN5flash19enable_sm80_to_sm89INS1_16FlashAttnFwdSm80INS1_25CollectiveMainloopFwdSm80ILi8ELi1ELb1EN4cute5tupleIJNS5_1CILi128EEENS7_ILi96EEES8_EEELi128ENS_10bfloat16_tEfNS_4arch4Sm80ELb0ELb1ELb1ELb1ELb0ELb0ELb1ELb0EEENS1_21CollectiveEpilogueFwdINS6_IJS8_S8_S9_EEENS6_IJNS7_ILi1EEESH_SH_EEESB_SD_Li256ELb1ELb1ELb0ELb0EEENS1_19SingleTileSchedulerILb1ELb0ELb1ELi128EEEEEEEEEvNT_6ParamsE,"",@"SHT_CUDA_INFO"
	.sectionflags	@""
	.align	4


	//----- nvinfo : EIATTR_CUDA_API_VERSION
	.align		4
        /*0000*/ 	.byte	0x04, 0x37
        /*0002*/ 	.short	(.L_276 - .L_275)
.L_275:
        /*0004*/ 	.word	0x00000082


	//----- nvinfo : EIATTR_KPARAM_INFO
	.align		4
.L_276:
        /*0008*/ 	.byte	0x04, 0x17
        /*000a*/ 	.short	(.L_278 - .L_277)
.L_277:
        /*000c*/ 	.word	0x00000000
        /*0010*/ 	.short	0x0000
        /*0012*/ 	.short	0x0000
        /*0014*/ 	.byte	0x00, 0xf0, 0x61, 0x10


	//----- nvinfo : EIATTR_SPARSE_MMA_MASK
	.align		4
.L_278:
        /*0018*/ 	.byte	0x03, 0x50
        /*001a*/ 	.short	0x0000


	//----- nvinfo : EIATTR_MAXREG_COUNT
	.align		4
        /*001c*/ 	.byte	0x03, 0x1b
        /*001e*/ 	.short	0x00ff


	//----- nvinfo : EIATTR_MERCURY_ISA_VERSION
	.align		4
        /*0020*/ 	.byte	0x03, 0x5f
        /*0022*/ 	.short	0x0101


	//----- nvinfo : EIATTR_EXIT_INSTR_OFFSETS
	.align		4
        /*0024*/ 	.byte	0x04, 0x1c
        /*0026*/ 	.short	(.L_280 - .L_279)


	//   ....[0]....
.L_279:
        /*0028*/ 	.word	0x00000010


	//----- nvinfo : EIATTR_MAX_THREADS
	.align		4
.L_280:
        /*002c*/ 	.byte	0x04, 0x05
        /*002e*/ 	.short	(.L_282 - .L_281)
.L_281:
        /*0030*/ 	.word	0x00000100
        /*0034*/ 	.word	0x00000001
        /*0038*/ 	.word	0x00000001


	//----- nvinfo : EIATTR_CBANK_PARAM_SIZE
	.align		4
.L_282:
        /*003c*/ 	.byte	0x03, 0x19
        /*003e*/ 	.short	0x0418


	//----- nvinfo : EIATTR_PARAM_CBANK
	.align		4
        /*0040*/ 	.byte	0x04, 0x0a
        /*0042*/ 	.short	(.L_284 - .L_283)
	.align		4
.L_283:
        /*0044*/ 	.word	index@(.nv.constant0._ZN7cutlass13device_kernelIN5flash19enable_sm80_to_sm89INS1_16FlashAttnFwdSm80INS1_25CollectiveMainloopFwdSm80ILi8ELi1ELb1EN4cute5tupleIJNS5_1CILi128EEENS7_ILi96EEES8_EEELi128ENS_10bfloat16_tEfNS_4arch4Sm80ELb0ELb1ELb1ELb1ELb0ELb0ELb1ELb0EEENS1_21CollectiveEpilogueFwdINS6_IJS8_S8_S9_EEENS6_IJNS7_ILi1EEESH_SH_EEESB_SD_Li256ELb1ELb1ELb0ELb0EEENS1_19SingleTileSchedulerILb1ELb0ELb1ELi128EEEEEEEEEvNT_6ParamsE)
        /*0048*/ 	.short	0x0210
        /*004a*/ 	.short	0x0418


	//----- nvinfo : EIATTR_SW_WAR
	.align		4
.L_284:
        /*004c*/ 	.byte	0x04, 0x36
        /*004e*/ 	.short	(.L_286 - .L_285)
.L_285:
        /*0050*/ 	.word	0x00000008
.L_286:


//--------------------- .nv.info._ZN7cutlass13device_kernelIN5flash19enable_sm80_to_sm89INS1_16FlashAttnFwdSm80INS1_25CollectiveMainloopFwdSm80ILi8ELi1ELb1EN4cute5tupleIJNS5_1CILi128EEENS7_ILi96EEES8_EEELi128ENS_10bfloat16_tEfNS_4arch4Sm80ELb0ELb1ELb1ELb1ELb0ELb1ELb1ELb0EEENS1_21CollectiveEpilogueFwdINS6_IJS8_S8_S9_EEENS6_IJNS7_ILi1EEESH_SH_EEESB_SD_Li256ELb1ELb1ELb0ELb0EEENS1_19SingleTileSchedulerILb1ELb0ELb1ELi128EEEEEEEEEvNT_6ParamsE --------------------------
	.section	.nv.info._ZN7cutlass13device_kernelIN5flash19enable_sm80_to_sm89INS1_16FlashAttnFwdSm80INS1_25CollectiveMainloopFwdSm80ILi8ELi1ELb1EN4cute5tupleIJNS5_1CILi128EEENS7_ILi96EEES8_EEELi128ENS_10bfloat16_tEfNS_4arch4Sm80ELb0ELb1ELb1ELb1ELb0ELb1ELb1ELb0EEENS1_21CollectiveEpilogueFwdINS6_IJS8_S8_S9_EEENS6_IJNS7_ILi1EEESH_SH_EEESB_SD_Li256ELb1ELb1ELb0ELb0EEENS1_19SingleTileSchedulerILb1ELb0ELb1ELi128EEEEEEEEEvNT_6ParamsE,"",@"SHT_CUDA_INFO"
	.sectionflags	@""
	.align	4


	//----- nvinfo : EIATTR_CUDA_API_VERSION
	.align		4
        /*0000*/ 	.byte	0x04, 0x37
        /*0002*/ 	.short	(.L_288 - .L_287)
.L_287:
        /*0004*/ 	.word	0x00000082


	//----- nvinfo : EIATTR_KPARAM_INFO
	.align		4
.L_288:
        /*0008*/ 	.byte	0x04, 0x17
        /*000a*/ 	.short	(.L_290 - .L_289)
.L_289:
        /*000c*/ 	.word	0x00000000
        /*0010*/ 	.short	0x0000
        /*0012*/ 	.short	0x0000
        /*0014*/ 	.byte	0x00, 0xf0, 0x61, 0x10


	//----- nvinfo : EIATTR_SPARSE_MMA_MASK
	.align		4
.L_290:
        /*0018*/ 	.byte	0x03, 0x50
        /*001a*/ 	.short	0x0000


	//----- nvinfo : EIATTR_MAXREG_COUNT
	.align		4
        /*001c*/ 	.byte	0x03, 0x1b
        /*001e*/ 	.short	0x00ff


	//----- nvinfo : EIATTR_MERCURY_ISA_VERSION
	.align		4
        /*0020*/ 	.byte	0x03, 0x5f
        /*0022*/ 	.short	0x0101


	//----- nvinfo : EIATTR_EXIT_INSTR_OFFSETS
	.align		4
        /*0024*/ 	.byte	0x04, 0x1c
        /*0026*/ 	.short	(.L_292 - .L_291)


	//   ....[0]....
.L_291:
        /*0028*/ 	.word	0x00000010


	//----- nvinfo : EIATTR_MAX_THREADS
	.align		4
.L_292:
        /*002c*/ 	.byte	0x04, 0x05
        /*002e*/ 	.short	(.L_294 - .L_293)
.L_293:
        /*0030*/ 	.word	0x00000100
        /*0034*/ 	.word	0x00000001
        /*0038*/ 	.word	0x00000001


	//----- nvinfo : EIATTR_CBANK_PARAM_SIZE
	.align		4
.L_294:
        /*003c*/ 	.byte	0x03, 0x19
        /*003e*/ 	.short	0x0418


	//----- nvinfo : EIATTR_PARAM_CBANK
	.align		4
        /*0040*/ 	.byte	0x04, 0x0a
        /*0042*/ 	.short	(.L_296 - .L_295)
	.align		4
.L_295:
        /*0044*/ 	.word	index@(.nv.constant0._ZN7cutlass13device_kernelIN5flash19enable_sm80_to_sm89INS1_16FlashAttnFwdSm80INS1_25CollectiveMainloopFwdSm80ILi8ELi1ELb1EN4cute5tupleIJNS5_1CILi128EEENS7_ILi96EEES8_EEELi128ENS_10bfloat16_tEfNS_4arch4Sm80ELb0ELb1ELb1ELb1ELb0ELb1ELb1ELb0EEENS1_21CollectiveEpilogueFwdINS6_IJS8_S8_S9_EEENS6_IJNS7_ILi1EEESH_SH_EEESB_SD_Li256ELb1ELb1ELb0ELb0EEENS1_19SingleTileSchedulerILb1ELb0ELb1ELi128EEEEEEEEEvNT_6ParamsE)
        /*0048*/ 	.short	0x0210
        /*004a*/ 	.short	0x0418


	//----- nvinfo : EIATTR_SW_WAR
	.align		4
.L_296:
        /*004c*/ 	.byte	0x04, 0x36
        /*004e*/ 	.short	(.L_298 - .L_297)
.L_297:
        /*0050*/ 	.word	0x00000008
.L_298:


//--------------------- .nv.info._ZN7cutlass13device_kernelIN5flash19enable_sm80_to_sm89INS1_16FlashAttnFwdSm80INS1_25CollectiveMainloopFwdSm80ILi8ELi1ELb1EN4cute5tupleIJNS5_1CILi128EEES8_S8_EEELi128ENS_10bfloat16_tEfNS_4arch4Sm80ELb1ELb0ELb1ELb0ELb0ELb0ELb1ELb0EEENS1_21CollectiveEpilogueFwdIS9_NS6_IJNS7_ILi1EEESF_SF_EEESA_SC_Li256ELb0ELb1ELb0ELb0EEENS1_30DynamicPersistentTileSchedulerILi256ELi256ELb0ELb1ELb0EEEEEEEEEvNT_6ParamsE --------------------------
	.section	.nv.info._ZN7cutlass13device_kernelIN5flash19enable_sm80_to_sm89INS1_16FlashAttnFwdSm80INS1_25CollectiveMainloopFwdSm80ILi8ELi1ELb1EN4cute5tupleIJNS5_1CILi128EEES8_S8_EEELi128ENS_10bfloat16_tEfNS_4arch4Sm80ELb1ELb0ELb1ELb0ELb0ELb0ELb1ELb0EEENS1_21CollectiveEpilogueFwdIS9_NS6_IJNS7_ILi1EEESF_SF_EEESA_SC_Li256ELb0ELb1ELb0ELb0EEENS1_30DynamicPersistentTileSchedulerILi256ELi256ELb0ELb1ELb0EEEEEEEEEvNT_6ParamsE,"",@"SHT_CUDA_INFO"
	.sectionflags	@""
	.align	4


	//----- nvinfo : EIATTR_CUDA_API_VERSION
	.align		4
        /*0000*/ 	.byte	0x04, 0x37
        /*0002*/ 	.short	(.L_300 - .L_299)
.L_299:
        /*0004*/ 	.word	0x00000082


	//----- nvinfo : EIATTR_KPARAM_INFO
	.align		4
.L_300:
        /*0008*/ 	.byte	0x04, 0x17
        /*000a*/ 	.short	(.L_302 - .L_301)
.L_301:
        /*000c*/ 	.word	0x00000000
        /*0010*/ 	.short	0x0000
        /*0012*/ 	.short	0x0000
        /*0014*/ 	.byte	0x00, 0xf0, 0xa1, 0x10


	//----- nvinfo : EIATTR_SPARSE_MMA_MASK
	.align		4
.L_302:
        /*0018*/ 	.byte	0x03, 0x50
        /*001a*/ 	.short	0x0000


	//----- nvinfo : EIATTR_MAXREG_COUNT
	.align		4
        /*001c*/ 	.byte	0x03, 0x1b
        /*001e*/ 	.short	0x00ff


	//----- nvinfo : EIATTR_MERCURY_ISA_VERSION
	.align		4
        /*0020*/ 	.byte	0x03, 0x5f
        /*0022*/ 	.short	0x0101


	//----- nvinfo : EIATTR_EXIT_INSTR_OFFSETS
	.align		4
        /*0024*/ 	.byte	0x04, 0x1c
        /*0026*/ 	.short	(.L_304 - .L_303)


	//   ....[0]....
.L_303:
        /*0028*/ 	.word	0x00000010


	//----- nvinfo : EIATTR_MAX_THREADS
	.align		4
.L_304:
        /*002c*/ 	.byte	0x04, 0x05
        /*002e*/ 	.short	(.L_306 - .L_305)
.L_305:
        /*0030*/ 	.word	0x00000100
        /*0034*/ 	.word	0x00000001
        /*0038*/ 	.word	0x00000001


	//----- nvinfo : EIATTR_CBANK_PARAM_SIZE
	.align		4
.L_306:
        /*003c*/ 	.byte	0x03, 0x19
        /*003e*/ 	.short	0x0428


	//----- nvinfo : EIATTR_PARAM_CBANK
	.align		4
        /*0040*/ 	.byte	0x04, 0x0a
        /*0042*/ 	.short	(.L_308 - .L_307)
	.align		4
.L_307:
        /*0044*/ 	.word	index@(.nv.constant0._ZN7cutlass13device_kernelIN5flash19enable_sm80_to_sm89INS1_16FlashAttnFwdSm80INS1_25CollectiveMainloopFwdSm80ILi8ELi1ELb1EN4cute5tupleIJNS5_1CILi128EEES8_S8_EEELi128ENS_10bfloat16_tEfNS_4arch4Sm80ELb1ELb0ELb1ELb0ELb0ELb0ELb1ELb0EEENS1_21CollectiveEpilogueFwdIS9_NS6_IJNS7_ILi1EEESF_SF_EEESA_SC_Li256ELb0ELb1ELb0ELb0EEENS1_30DynamicPersistentTileSchedulerILi256ELi256ELb0ELb1ELb0EEEEEEEEEvNT_6ParamsE)
        /*0048*/ 	.short	0x0210
        /*004a*/ 	.short	0x0428


	//----- nvinfo : EIATTR_SW_WAR
	.align		4
.L_308:
        /*004c*/ 	.byte	0x04, 0x36
        /*004e*/ 	.short	(.L_310 - .L_309)
.L_309:
        /*0050*/ 	.word	0x00000008
.L_310:


//--------------------- .nv.info._ZN7cutlass13device_kernelIN5flash19enable_sm80_to_sm89INS1_16FlashAttnFwdSm80INS1_25CollectiveMainloopFwdSm80ILi8ELi1ELb1EN4cute5tupleIJNS5_1CILi128EEES8_S8_EEELi128ENS_10bfloat16_tEfNS_4arch4Sm80ELb1ELb0ELb1ELb1ELb0ELb0ELb1ELb0EEENS1_21CollectiveEpilogueFwdIS9_NS6_IJNS7_ILi1EEESF_SF_EEESA_SC_Li256ELb1ELb1ELb0ELb0EEENS1_19SingleTileSchedulerILb1ELb0ELb1ELi128EEEEEEEEEvNT_6ParamsE --------------------------
	.section	.nv.info._ZN7cutlass13device_kernelIN5flash19enable_sm80_to_sm89INS1_16FlashAttnFwdSm80INS1_25CollectiveMainloopFwdSm80ILi8ELi1ELb1EN4cute5tupleIJNS5_1CILi128EEES8_S8_EEELi128ENS_10bfloat16_tEfNS_4arch4Sm80ELb1ELb0ELb1ELb1ELb0ELb0ELb1ELb0EEENS1_21CollectiveEpilogueFwdIS9_NS6_IJNS7_ILi1EEESF_SF_EEESA_SC_Li256ELb1ELb1ELb0ELb0EEENS1_19SingleTileSchedulerILb1ELb0ELb1ELi128EEEEEEEEEvNT_6ParamsE,"",@"SHT_CUDA_INFO"
	.sectionflags	@""
	.align	4


	//----- nvinfo : EIATTR_CUDA_API_VERSION
	.align		4
        /*0000*/ 	.byte	0x04, 0x37
        /*0002*/ 	.short	(.L_312 - .L_311)
.L_311:
        /*0004*/ 	.word	0x00000082


	//----- nvinfo : EIATTR_KPARAM_INFO
	.align		4
.L_312:
        /*0008*/ 	.byte	0x04, 0x17
        /*000a*/ 	.short	(.L_314 - .L_313)
.L_313:
        /*000c*/ 	.word	0x00000000
        /*0010*/ 	.short	0x0000
        /*0012*/ 	.short	0x0000
        /*0014*/ 	.byte	0x00, 0xf0, 0x61, 0x10


	//----- nvinfo : EIATTR_SPARSE_MMA_MASK
	.align		4
.L_314:
        /*0018*/ 	.byte	0x03, 0x50
        /*001a*/ 	.short	0x0000


	//----- nvinfo : EIATTR_MAXREG_COUNT
	.align		4
        /*001c*/ 	.byte	0x03, 0x1b
        /*001e*/ 	.short	0x00ff


	//----- nvinfo : EIATTR_MERCURY_ISA_VERSION
	.align		4
        /*0020*/ 	.byte	0x03, 0x5f
        /*0022*/ 	.short	0x0101


	//----- nvinfo : EIATTR_EXIT_INSTR_OFFSETS
	.align		4
        /*0024*/ 	.byte	0x04, 0x1c
        /*0026*/ 	.short	(.L_316 - .L_315)


	//   ....[0]....
.L_315:
        /*0028*/ 	.word	0x00000010


	//----- nvinfo : EIATTR_MAX_THREADS
	.align		4
.L_316:
        /*002c*/ 	.byte	0x04, 0x05
        /*002e*/ 	.short	(.L_318 - .L_317)
.L_317:
        /*0030*/ 	.word	0x00000100
        /*0034*/ 	.word	0x00000001
        /*0038*/ 	.word	0x00000001


	//----- nvinfo : EIATTR_CBANK_PARAM_SIZE
	.align		4
.L_318:
        /*003c*/ 	.byte	0x03, 0x19
        /*003e*/ 	.short	0x0418


	//----- nvinfo : EIATTR_PARAM_CBANK
	.align		4
        /*0040*/ 	.byte	0x04, 0x0a
        /*0042*/ 	.short	(.L_320 - .L_319)
	.align		4
.L_319:
        /*0044*/ 	.word	index@(.nv.constant0._ZN7cutlass13device_kernelIN5flash19enable_sm80_to_sm89INS1_16FlashAttnFwdSm80INS1_25CollectiveMainloopFwdSm80ILi8ELi1ELb1EN4cute5tupleIJNS5_1CILi128EEES8_S8_EEELi128ENS_10bfloat16_tEfNS_4arch4Sm80ELb1ELb0ELb1ELb1ELb0ELb0ELb1ELb0EEENS1_21CollectiveEpilogueFwdIS9_NS6_IJNS7_ILi1EEESF_SF_EEESA_SC_Li256ELb1ELb1ELb0ELb0EEENS1_19SingleTileSchedulerILb1ELb0ELb1ELi128EEEEEEEEEvNT_6ParamsE)
        /*0048*/ 	.short	0x0210
        /*004a*/ 	.short	0x0418


	//----- nvinfo : EIATTR_SW_WAR
	.align		4
.L_320:
        /*004c*/ 	.byte	0x04, 0x36
        /*004e*/ 	.short	(.L_322 - .L_321)
.L_321:
        /*0050*/ 	.word	0x00000008
.L_322:


//--------------------- .nv.info._ZN7cutlass13device_kernelIN5flash19enable_sm80_to_sm89INS1_16FlashAttnFwdSm80INS1_25CollectiveMainloopFwdSm80ILi8ELi1ELb1EN4cute5tupleIJNS5_1CILi128EEES8_S8_EEELi128ENS_10bfloat16_tEfNS_4arch4Sm80ELb1ELb0ELb1ELb1ELb0ELb1ELb1ELb0EEENS1_21CollectiveEpilogueFwdIS9_NS6_IJNS7_ILi1EEESF_SF_EEESA_SC_Li256ELb1ELb1ELb0ELb0EEENS1_19SingleTileSchedulerILb1ELb0ELb1ELi128EEEEEEEEEvNT_6ParamsE --------------------------
	.section	.nv.info._ZN7cutlass13device_kernelIN5flash19enable_sm80_to_sm89INS1_16FlashAttnFwdSm80INS1_25CollectiveMainloopFwdSm80ILi8ELi1ELb1EN4cute5tupleIJNS5_1CILi128EEES8_S8_EEELi128ENS_10bfloat16_tEfNS_4arch4Sm80ELb1ELb0ELb1ELb1ELb0ELb1ELb1ELb0EEENS1_21CollectiveEpilogueFwdIS9_NS6_IJNS7_ILi1EEESF_SF_EEESA_SC_Li256ELb1ELb1ELb0ELb0EEENS1_19SingleTileSchedulerILb1ELb0ELb1ELi128EEEEEEEEEvNT_6ParamsE,"",@"SHT_CUDA_INFO"
	.sectionflags	@""
	.align	4


	//----- nvinfo : EIATTR_CUDA_API_VERSION
	.align		4
        /*0000*/ 	.byte	0x04, 0x37
        /*0002*/ 	.short	(.L_324 - .L_323)
.L_323:
        /*0004*/ 	.word	0x00000082


	//----- nvinfo : EIATTR_KPARAM_INFO
	.align		4
.L_324:
        /*0008*/ 	.byte	0x04, 0x17
        /*000a*/ 	.short	(.L_326 - .L_325)
.L_325:
        /*000c*/ 	.word	0x00000000
        /*0010*/ 	.short	0x0000
        /*0012*/ 	.short	0x0000
        /*0014*/ 	.byte	0x00, 0xf0, 0x61, 0x10


	//----- nvinfo : EIATTR_SPARSE_MMA_MASK
	.align		4
.L_326:
        /*0018*/ 	.byte	0x03, 0x50
        /*001a*/ 	.short	0x0000


	//----- nvinfo : EIATTR_MAXREG_COUNT
	.align		4
        /*001c*/ 	.byte	0x03, 0x1b
        /*001e*/ 	.short	0x00ff


	//----- nvinfo : EIATTR_MERCURY_ISA_VERSION
	.align		4
        /*0020*/ 	.byte	0x03, 0x5f
        /*0022*/ 	.short	0x0101


	//----- nvinfo : EIATTR_EXIT_INSTR_OFFSETS
	.align		4
        /*0024*/ 	.byte	0x04, 0x1c
        /*0026*/ 	.short	(.L_328 - .L_327)


	//   ....[0]....
.L_327:
        /*0028*/ 	.word	0x00000010


	//----- nvinfo : EIATTR_MAX_THREADS
	.align		4
.L_328:
        /*002c*/ 	.byte	0x04, 0x05
        /*002e*/ 	.short	(.L_330 - .L_329)
.L_329:
        /*0030*/ 	.word	0x00000100
        /*0034*/ 	.word	0x00000001
        /*0038*/ 	.word	0x00000001


	//----- nvinfo : EIATTR_CBANK_PARAM_SIZE
	.align		4
.L_330:
        /*003c*/ 	.byte	0x03, 0x19
        /*003e*/ 	.short	0x0418


	//----- nvinfo : EIATTR_PARAM_CBANK
	.align		4
        /*0040*/ 	.byte	0x04, 0x0a
        /*0042*/ 	.short	(.L_332 - .L_331)
	.align		4
.L_331:
        /*0044*/ 	.word	index@(.nv.constant0._ZN7cutlass13device_kernelIN5flash19enable_sm80_to_sm89INS1_16FlashAttnFwdSm80INS1_25CollectiveMainloopFwdSm80ILi8ELi1ELb1EN4cute5tupleIJNS5_1CILi128EEES8_S8_EEELi128ENS_10bfloat16_tEfNS_4arch4Sm80ELb1ELb0ELb1ELb1ELb0ELb1ELb1ELb0EEENS1_21CollectiveEpilogueFwdIS9_NS6_IJNS7_ILi1EEESF_SF_EEESA_SC_Li256ELb1ELb1ELb0ELb0EEENS1_19SingleTileSchedulerILb1ELb0ELb1ELi128EEEEEEEEEvNT_6ParamsE)
        /*0048*/ 	.short	0x0210
        /*004a*/ 	.short	0x0418


	//----- nvinfo : EIATTR_SW_WAR
	.align		4
.L_332:
        /*004c*/ 	.byte	0x04, 0x36
        /*004e*/ 	.short	(.L_334 - .L_333)
.L_333:
        /*0050*/ 	.word	0x00000008
.L_334:


//--------------------- .nv.info._ZN7cutlass13device_kernelIN5flash19enable_sm80_to_sm89INS1_16FlashAttnFwdSm80INS1_25CollectiveMainloopFwdSm80ILi4ELi1ELb0EN4cute5tupleIJNS5_1CILi128EEENS7_ILi64EEES8_EEELi128ENS_10bfloat16_tEfNS_4arch4Sm80ELb0ELb0ELb1ELb0ELb0ELb0ELb1ELb0EEENS1_21CollectiveEpilogueFwdINS6_IJS8_S8_S9_EEENS6_IJNS7_ILi1EEESH_SH_EEESB_SD_Li128ELb0ELb1ELb0ELb0EEENS1_19SingleTileSchedulerILb0ELb0ELb1ELi128EEEEEEEEEvNT_6ParamsE --------------------------
	.section	.nv.info._ZN7cutlass13device_kernelIN5flash19enable_sm80_to_sm89INS1_16FlashAttnFwdSm80INS1_25CollectiveMainloopFwdSm80ILi4ELi1ELb0EN4cute5tupleIJNS5_1CILi128EEENS7_ILi64EEES8_EEELi128ENS_10bfloat16_tEfNS_4arch4Sm80ELb0ELb0ELb1ELb0ELb0ELb0ELb1ELb0EEENS1_21CollectiveEpilogueFwdINS6_IJS8_S8_S9_EEENS6_IJNS7_ILi1EEESH_SH_EEESB_SD_Li128ELb0ELb1ELb0ELb0EEENS1_19SingleTileSchedulerILb0ELb0ELb1ELi128EEEEEEEEEvNT_6ParamsE,"",@"SHT_CUDA_INFO"
	.sectionflags	@""
	.align	4


	//----- nvinfo : EIATTR_CUDA_API_VERSION
	.align		4
        /*0000*/ 	.byte	0x04, 0x37
        /*0002*/ 	.short	(.L_336 - .L_335)
.L_335:
        /*0004*/ 	.word	0x00000082


	//----- nvinfo : EIATTR_KPARAM_INFO
	.align		4
.L_336:
        /*0008*/ 	.byte	0x04, 0x17
        /*000a*/ 	.short	(.L_338 - .L_337)
.L_337:
        /*000c*/ 	.word	0x00000000
        /*0010*/ 	.short	0x0000
        /*0012*/ 	.short	0x0000
        /*0014*/ 	.byte	0x00, 0xf0, 0x61, 0x10


	//----- nvinfo : EIATTR_SPARSE_MMA_MASK
	.align		4
.L_338:
        /*0018*/ 	.byte	0x03, 0x50
        /*001a*/ 	.short	0x0000


	//----- nvinfo : EIATTR_MAXREG_COUNT
	.align		4
        /*001c*/ 	.byte	0x03, 0x1b
        /*001e*/ 	.short	0x00ff


	//----- nvinfo : EIATTR_MERCURY_ISA_VERSION
	.align		4
        /*0020*/ 	.byte	0x03, 0x5f
        /*0022*/ 	.short	0x0101


	//----- nvinfo : EIATTR_EXIT_INSTR_OFFSETS
	.align		4
        /*0024*/ 	.byte	0x04, 0x1c
        /*0026*/ 	.short	(.L_340 - .L_339)


	//   ....[0]....
.L_339:
        /*0028*/ 	.word	0x00000010


	//----- nvinfo : EIATTR_MAX_THREADS
	.align		4
.L_340:
        /*002c*/ 	.byte	0x04, 0x05
        /*002e*/ 	.short	(.L_342 - .L_341)
.L_341:
        /*0030*/ 	.word	0x00000080
        /*0034*/ 	.word	0x00000001
        /*0038*/ 	.word	0x00000001


	//----- nvinfo : EIATTR_CBANK_PARAM_SIZE
	.align		4
.L_342:
        /*003c*/ 	.byte	0x03, 0x19
        /*003e*/ 	.short	0x0418


	//----- nvinfo : EIATTR_PARAM_CBANK
	.align		4
        /*0040*/ 	.byte	0x04, 0x0a
        /*0042*/ 	.short	(.L_344 - .L_343)
	.align		4
.L_343:
        /*0044*/ 	.word	index@(.nv.constant0._ZN7cutlass13device_kernelIN5flash19enable_sm80_to_sm89INS1_16FlashAttnFwdSm80INS1_25CollectiveMainloopFwdSm80ILi4ELi1ELb0EN4cute5tupleIJNS5_1CILi128EEENS7_ILi64EEES8_EEELi128ENS_10bfloat16_tEfNS_4arch4Sm80ELb0ELb0ELb1ELb0ELb0ELb0ELb1ELb0EEENS1_21CollectiveEpilogueFwdINS6_IJS8_S8_S9_EEENS6_IJNS7_ILi1EEESH_SH_EEESB_SD_Li128ELb0ELb1ELb0ELb0EEENS1_19SingleTileSchedulerILb0ELb0ELb1ELi128EEEEEEEEEvNT_6ParamsE)
        /*0048*/ 	.short	0x0210
        /*004a*/ 	.short	0x0418


	//----- nvinfo : EIATTR_SW_WAR
	.align		4
.L_344:
        /*004c*/ 	.byte	0x04, 0x36
        /*004e*/ 	.short	(.L_346 - .L_345)
.L_345:
        /*0050*/ 	.word	0x00000008
.L_346:


//--------------------- .nv.info._ZN7cutlass13device_kernelIN5flash19enable_sm80_to_sm89INS1_16FlashAttnFwdSm80INS1_25CollectiveMainloopFwdSm80ILi4ELi1ELb0EN4cute5tupleIJNS5_1CILi128EEENS7_ILi64EEES8_EEELi128ENS_10bfloat16_tEfNS_4arch4Sm80ELb0ELb0ELb1ELb1ELb0ELb0ELb1ELb0EEENS1_21CollectiveEpilogueFwdINS6_IJS8_S8_S9_EEENS6_IJNS7_ILi1EEESH_SH_EEESB_SD_Li128ELb1ELb1ELb0ELb0EEENS1_19SingleTileSchedulerILb1ELb0ELb1ELi128EEEEEEEEEvNT_6ParamsE --------------------------
	.section	.nv.info._ZN7cutlass13device_kernelIN5flash19enable_sm80_to_sm89INS1_16FlashAttnFwdSm80INS1_25CollectiveMainloopFwdSm80ILi4ELi1ELb0EN4cute5tupleIJNS5_1CILi128EEENS7_ILi64EEES8_EEELi128ENS_10bfloat16_tEfNS_4arch4Sm80ELb0ELb0ELb1ELb1ELb0ELb0ELb1ELb0EEENS1_21CollectiveEpilogueFwdINS6_IJS8_S8_S9_EEENS6_IJNS7_ILi1EEESH_SH_EEESB_SD_Li128ELb1ELb1ELb0ELb0EEENS1_19SingleTileSchedulerILb1ELb0ELb1ELi128EEEEEEEEEvNT_6ParamsE,"",@"SHT_CUDA_INFO"
	.sectionflags	@""
	.align	4


	//----- nvinfo : EIATTR_CUDA_API_VERSION
	.align		4
        /*0000*/ 	.byte	0x04, 0x37
        /*0002*/ 	.short	(.L_348 - .L_347)
.L_347:
        /*0004*/ 	.word	0x00000082


	//----- nvinfo : EIATTR_KPARAM_INFO
	.align		4
.L_348:
        /*0008*/ 	.byte	0x04, 0x17
        /*000a*/ 	.short	(.L_350 - .L_349)
.L_349:
        /*000c*/ 	.word	0x00000000
        /*0010*/ 	.short	0x0000
        /*0012*/ 	.short	0x0000
        /*0014*/ 	.byte	0x00, 0xf0, 0x61, 0x10


	//----- nvinfo : EIATTR_SPARSE_MMA_MASK
	.align		4
.L_350:
        /*0018*/ 	.byte	0x03, 0x50
        /*001a*/ 	.short	0x0000


	//----- nvinfo : EIATTR_MAXREG_COUNT
	.align		4
        /*001c*/ 	.byte	0x03, 0x1b
        /*001e*/ 	.short	0x00ff


	//----- nvinfo : EIATTR_MERCURY_ISA_VERSION
	.align		4
        /*0020*/ 	.byte	0x03, 0x5f
        /*0022*/ 	.short	0x0101


	//----- nvinfo : EIATTR_EXIT_INSTR_OFFSETS
	.align		4
        /*0024*/ 	.byte	0x04, 0x1c
        /*0026*/ 	.short	(.L_352 - .L_351)


	//   ....[0]....
.L_351:
        /*0028*/ 	.word	0x00000010


	//----- nvinfo : EIATTR_MAX_THREADS
	.align		4
.L_352:
        /*002c*/ 	.byte	0x04, 0x05
        /*002e*/ 	.short	(.L_354 - .L_353)
.L_353:
        /*0030*/ 	.word	0x00000080
        /*0034*/ 	.word	0x00000001
        /*0038*/ 	.word	0x00000001


	//----- nvinfo : EIATTR_CBANK_PARAM_SIZE
	.align		4
.L_354:
        /*003c*/ 	.byte	0x03, 0x19
        /*003e*/ 	.short	0x0418


	//----- nvinfo : EIATTR_PARAM_CBANK
	.align		4
        /*0040*/ 	.byte	0x04, 0x0a
        /*0042*/ 	.short	(.L_356 - .L_355)
	.align		4
.L_355:
        /*0044*/ 	.word	index@(.nv.constant0._ZN7cutlass13device_kernelIN5flash19enable_sm80_to_sm89INS1_16FlashAttnFwdSm80INS1_25CollectiveMainloopFwdSm80ILi4ELi1ELb0EN4cute5tupleIJNS5_1CILi128EEENS7_ILi64EEES8_EEELi128ENS_10bfloat16_tEfNS_4arch4Sm80ELb0ELb0ELb1ELb1ELb0ELb0ELb1ELb0EEENS1_21CollectiveEpilogueFwdINS6_IJS8_S8_S9_EEENS6_IJNS7_ILi1EEESH_SH_EEESB_SD_Li128ELb1ELb1ELb0ELb0EEENS1_19SingleTileSchedulerILb1ELb0ELb1ELi128EEEEEEEEEvNT_6ParamsE)
        /*0048*/ 	.short	0x0210
        /*004a*/ 	.short	0x0418


	//----- nvinfo : EIATTR_SW_WAR
	.align		4
.L_356:
        /*004c*/ 	.byte	0x04, 0x36
        /*004e*/ 	.short	(.L_358 - .L_357)
.L_357:
        /*0050*/ 	.word	0x00000008
.L_358:


//--------------------- .nv.info._ZN7cutlass13device_kernelIN5flash19enable_sm80_to_sm89INS1_16FlashAttnFwdSm80INS1_25CollectiveMainloopFwdSm80ILi4ELi1ELb0EN4cute5tupleIJNS5_1CILi128EEENS7_ILi64EEES8_EEELi128ENS_10bfloat16_tEfNS_4arch4Sm80ELb0ELb0ELb1ELb1ELb0ELb1ELb1ELb0EEENS1_21CollectiveEpilogueFwdINS6_IJS8_S8_S9_EEENS6_IJNS7_ILi1EEESH_SH_EEESB_SD_Li128ELb1ELb1ELb0ELb0EEENS1_19SingleTileSchedulerILb1ELb0ELb1ELi128EEEEEEEEEvNT_6ParamsE --------------------------
	.section	.nv.info._ZN7cutlass13device_kernelIN5flash19enable_sm80_to_sm89INS1_16FlashAttnFwdSm80INS1_25CollectiveMainloopFwdSm80ILi4ELi1ELb0EN4cute5tupleIJNS5_1CILi128EEENS7_ILi64EEES8_EEELi128ENS_10bfloat16_tEfNS_4arch4Sm80ELb0ELb0ELb1ELb1ELb0ELb1ELb1ELb0EEENS1_21CollectiveEpilogueFwdINS6_IJS8_S8_S9_EEENS6_IJNS7_ILi1EEESH_SH_EEESB_SD_Li128ELb1ELb1ELb0ELb0EEENS1_19SingleTileSchedulerILb1ELb0ELb1ELi128EEEEEEEEEvNT_6ParamsE,"",@"SHT_CUDA_INFO"
	.sectionflags	@""
	.align	4


	//----- nvinfo : EIATTR_CUDA_API_VERSION
	.align		4
        /*0000*/ 	.byte	0x04, 0x37
        /*0002*/ 	.short	(.L_360 - .L_359)
.L_359:
        /*0004*/ 	.word	0x00000082


	//----- nvinfo : EIATTR_KPARAM_INFO
	.align		4
.L_360:
        /*0008*/ 	.byte	0x04, 0x17
        /*000a*/ 	.short	(.L_362 - .L_361)
.L_361:
        /*000c*/ 	.word	0x00000000
        /*0010*/ 	.short	0x0000
        /*0012*/ 	.short	0x0000
        /*0014*/ 	.byte	0x00, 0xf0, 0x61, 0x10


	//----- nvinfo : EIATTR_SPARSE_MMA_MASK
	.align		4
.L_362:
        /*0018*/ 	.byte	0x03, 0x50
        /*001a*/ 	.short	0x0000


	//----- nvinfo : EIATTR_MAXREG_COUNT
	.align		4
        /*001c*/ 	.byte	0x03, 0x1b
        /*001e*/ 	.short	0x00ff


	//----- nvinfo : EIATTR_MERCURY_ISA_VERSION
	.align		4
        /*0020*/ 	.byte	0x03, 0x5f
        /*0022*/ 	.short	0x0101


	//----- nvinfo : EIATTR_EXIT_INSTR_OFFSETS
	.align		4
        /*0024*/ 	.byte	0x04, 0x1c
        /*0026*/ 	.short	(.L_364 - .L_363)


	//   ....[0]....
.L_363:
        /*0028*/ 	.word	0x00000010


	//----- nvinfo : EIATTR_MAX_THREADS
	.align		4
.L_364:
        /*002c*/ 	.byte	0x04, 0x05
        /*002e*/ 	.short	(.L_366 - .L_365)
.L_365:
        /*0030*/ 	.word	0x00000080
        /*0034*/ 	.word	0x00000001
        /*0038*/ 	.word	0x00000001


	//----- nvinfo : EIATTR_CBANK_PARAM_SIZE
	.align		4
.L_366:
        /*003c*/ 	.byte	0x03, 0x19
        /*003e*/ 	.short	0x0418


	//----- nvinfo : EIATTR_PARAM_CBANK
	.align		4
        /*0040*/ 	.byte	0x04, 0x0a
        /*0042*/ 	.short	(.L_368 - .L_367)
	.align		4
.L_367:
        /*0044*/ 	.word	index@(.nv.constant0._ZN7cutlass13device_kernelIN5flash19enable_sm80_to_sm89INS1_16FlashAttnFwdSm80INS1_25CollectiveMainloopFwdSm80ILi4ELi1ELb0EN4cute5tupleIJNS5_1CILi128EEENS7_ILi64EEES8_EEELi128ENS_10bfloat16_tEfNS_4arch4Sm80ELb0ELb0ELb1ELb1ELb0ELb1ELb1ELb0EEENS1_21CollectiveEpilogueFwdINS6_IJS8_S8_S9_EEENS6_IJNS7_ILi1EEESH_SH_EEESB_SD_Li128ELb1ELb1ELb0ELb0EEENS1_19SingleTileSchedulerILb1ELb0ELb1ELi128EEEEEEEEEvNT_6ParamsE)
        /*0048*/ 	.short	0x0210
        /*004a*/ 	.short	0x0418


	//----- nvinfo : EIATTR_SW_WAR
	.align		4
.L_368:
        /*004c*/ 	.byte	0x04, 0x36
        /*004e*/ 	.short	(.L_370 - .L_369)
.L_369:
        /*0050*/ 	.word	0x00000008
.L_370:


//--------------------- .nv.info._ZN7cutlass13device_kernelIN5flash19enable_sm80_to_sm89INS1_16FlashAttnFwdSm80INS1_25CollectiveMainloopFwdSm80ILi4ELi1ELb0EN4cute5tupleIJNS5_1CILi128EEENS7_ILi48EEES8_EEELi128ENS_10bfloat16_tEfNS_4arch4Sm80ELb0ELb1ELb1ELb0ELb0ELb0ELb1ELb0EEENS1_21CollectiveEpilogueFwdINS6_IJS8_S8_S9_EEENS6_IJNS7_ILi1EEESH_SH_EEESB_SD_Li128ELb0ELb1ELb0ELb0EEENS1_19SingleTileSchedulerILb0ELb0ELb1ELi128EEEEEEEEEvNT_6ParamsE --------------------------
	.section	.nv.info._ZN7cutlass13device_kernelIN5flash19enable_sm80_to_sm89INS1_16FlashAttnFwdSm80INS1_25CollectiveMainloopFwdSm80ILi4ELi1ELb0EN4cute5tupleIJNS5_1CILi128EEENS7_ILi48EEES8_EEELi128ENS_10bfloat16_tEfNS_4arch4Sm80ELb0ELb1ELb1ELb0ELb0ELb0ELb1ELb0EEENS1_21CollectiveEpilogueFwdINS6_IJS8_S8_S9_EEENS6_IJNS7_ILi1EEESH_SH_EEESB_SD_Li128ELb0ELb1ELb0ELb0EEENS1_19SingleTileSchedulerILb0ELb0ELb1ELi128EEEEEEEEEvNT_6ParamsE,"",@"SHT_CUDA_INFO"
	.sectionflags	@""
	.align	4


	//----- nvinfo : EIATTR_CUDA_API_VERSION
	.align		4
        /*0000*/ 	.byte	0x04, 0x37
        /*0002*/ 	.short	(.L_372 - .L_371)
.L_371:
        /*0004*/ 	.word	0x00000082


	//----- nvinfo : EIATTR_KPARAM_INFO
	.align		4
.L_372:
        /*0008*/ 	.byte	0x04, 0x17
        /*000a*/ 	.short	(.L_374 - .L_373)
.L_373:
        /*000c*/ 	.word	0x00000000
        /*0010*/ 	.short	0x0000
        /*0012*/ 	.short	0x0000
        /*0014*/ 	.byte	0x00, 0xf0, 0x61, 0x10


	//----- nvinfo : EIATTR_SPARSE_MMA_MASK
	.align		4
.L_374:
        /*0018*/ 	.byte	0x03, 0x50
        /*001a*/ 	.short	0x0000


	//----- nvinfo : EIATTR_MAXREG_COUNT
	.align		4
        /*001c*/ 	.byte	0x03, 0x1b
        /*001e*/ 	.short	0x00ff


	//----- nvinfo : EIATTR_MERCURY_ISA_VERSION
	.align		4
        /*0020*/ 	.byte	0x03, 0x5f
        /*0022*/ 	.short	0x0101


	//----- nvinfo : EIATTR_EXIT_INSTR_OFFSETS
	.align		4
        /*0024*/ 	.byte	0x04, 0x1c
        /*0026*/ 	.short	(.L_376 - .L_375)


	//   ....[0]....
.L_375:
        /*0028*/ 	.word	0x00000010


	//----- nvinfo : EIATTR_MAX_THREADS
	.align		4
.L_376:
        /*002c*/ 	.byte	0x04, 0x05
        /*002e*/ 	.short	(.L_378 - .L_377)
.L_377:
        /*0030*/ 	.word	0x00000080
        /*0034*/ 	.word	0x00000001
        /*0038*/ 	.word	0x00000001


	//----- nvinfo : EIATTR_CBANK_PARAM_SIZE
	.align		4
.L_378:
        /*003c*/ 	.byte	0x03, 0x19
        /*003e*/ 	.short	0x0418


	//----- nvinfo : EIATTR_PARAM_CBANK
	.align		4
        /*0040*/ 	.byte	0x04, 0x0a
        /*0042*/ 	.short	(.L_380 - .L_379)
	.align		4
.L_379:
        /*0044*/ 	.word	index@(.nv.constant0._ZN7cutlass13device_kernelIN5flash19enable_sm80_to_sm89INS1_16FlashAttnFwdSm80INS1_25CollectiveMainloopFwdSm80ILi4ELi1ELb0EN4cute5tupleIJNS5_1CILi128EEENS7_ILi48EEES8_EEELi128ENS_10bfloat16_tEfNS_4arch4Sm80ELb0ELb1ELb1ELb0ELb0ELb0ELb1ELb0EEENS1_21CollectiveEpilogueFwdINS6_IJS8_S8_S9_EEENS6_IJNS7_ILi1EEESH_SH_EEESB_SD_Li128ELb0ELb1ELb0ELb0EEENS1_19SingleTileSchedulerILb0ELb0ELb1ELi128EEEEEEEEEvNT_6ParamsE)
        /*0048*/ 	.short	0x0210
        /*004a*/ 	.short	0x0418


	//----- nvinfo : EIATTR_SW_WAR
	.align		4
.L_380:
        /*004c*/ 	.byte	0x04, 0x36
        /*004e*/ 	.short	(.L_382 - .L_381)
.L_381:
        /*0050*/ 	.word	0x00000008
.L_382:


//--------------------- .nv.info._ZN7cutlass13device_kernelIN5flash19enable_sm80_to_sm89INS1_16FlashAttnFwdSm80INS1_25CollectiveMainloopFwdSm80ILi4ELi1ELb0EN4cute5tupleIJNS5_1CILi128EEENS7_ILi48EEES8_EEELi128ENS_10bfloat16_tEfNS_4arch4Sm80ELb0ELb1ELb1ELb1ELb0ELb0ELb1ELb0EEENS1_21CollectiveEpilogueFwdINS6_IJS8_S8_S9_EEENS6_IJNS7_ILi1EEESH_SH_EEESB_SD_Li128ELb1ELb1ELb0ELb0EEENS1_19SingleTileSchedulerILb1ELb0ELb1ELi128EEEEEEEEEvNT_6ParamsE --------------------------
	.section	.nv.info._ZN7cutlass13device_kernelIN5flash19enable_sm80_to_sm89INS1_16FlashAttnFwdSm80INS1_25CollectiveMainloopFwdSm80ILi4ELi1ELb0EN4cute5tupleIJNS5_1CILi128EEENS7_ILi48EEES8_EEELi128ENS_10bfloat16_tEfNS_4arch4Sm80ELb0ELb1ELb1ELb1ELb0ELb0ELb1ELb0EEENS1_21CollectiveEpilogueFwdINS6_IJS8_S8_S9_EEENS6_IJNS7_ILi1EEESH_SH_EEESB_SD_Li128ELb1ELb1ELb0ELb0EEENS1_19SingleTileSchedulerILb1ELb0ELb1ELi128EEEEEEEEEvNT_6ParamsE,"",@"SHT_CUDA_INFO"
	.sectionflags	@""
	.align	4


	//----- nvinfo : EIATTR_CUDA_API_VERSION
	.align		4
        /*0000*/ 	.byte	0x04, 0x37
        /*0002*/ 	.short	(.L_384 - .L_383)
.L_383:
        /*0004*/ 	.word	0x00000082


	//----- nvinfo : EIATTR_KPARAM_INFO
	.align		4
.L_384:
        /*0008*/ 	.byte	0x04, 0x17
        /*000a*/ 	.short	(.L_386 - .L_385)
.L_385:
        /*000c*/ 	.word	0x00000000
        /*0010*/ 	.short	0x0000
        /*0012*/ 	.short	0x0000
        /*0014*/ 	.byte	0x00, 0xf0, 0x61, 0x10


	//----- nvinfo : EIATTR_SPARSE_MMA_MASK
	.align		4
.L_386:
        /*0018*/ 	.byte	0x03, 0x50
        /*001a*/ 	.short	0x0000


	//----- nvinfo : EIATTR_MAXREG_COUNT
	.align		4
        /*001c*/ 	.byte	0x03, 0x1b
        /*001e*/ 	.short	0x00ff


	//----- nvinfo : EIATTR_MERCURY_ISA_VERSION
	.align		4
        /*0020*/ 	.byte	0x03, 0x5f
        /*0022*/ 	.short	0x0101


	//----- nvinfo : EIATTR_EXIT_INSTR_OFFSETS
	.align		4
        /*0024*/ 	.byte	0x04, 0x1c
        /*0026*/ 	.short	(.L_388 - .L_387)


	//   ....[0]....
.L_387:
        /*0028*/ 	.word	0x00000010


	//----- nvinfo : EIATTR_MAX_THREADS
	.align		4
.L_388:
        /*002c*/ 	.byte	0x04, 0x05
        /*002e*/ 	.short	(.L_390 - .L_389)
.L_389:
        /*0030*/ 	.word	0x00000080
        /*0034*/ 	.word	0x00000001
        /*0038*/ 	.word	0x00000001


	//----- nvinfo : EIATTR_CBANK_PARAM_SIZE
	.align		4
.L_390:
        /*003c*/ 	.byte	0x03, 0x19
        /*003e*/ 	.short	0x0418


	//----- nvinfo : EIATTR_PARAM_CBANK
	.align		4
        /*0040*/ 	.byte	0x04, 0x0a
        /*0042*/ 	.short	(.L_392 - .L_391)
	.align		4
.L_391:
        /*0044*/ 	.word	index@(.nv.constant0._ZN7cutlass13device_kernelIN5flash19enable_sm80_to_sm89INS1_16FlashAttnFwdSm80INS1_25CollectiveMainloopFwdSm80ILi4ELi1ELb0EN4cute5tupleIJNS5_1CILi128EEENS7_ILi48EEES8_EEELi128ENS_10bfloat16_tEfNS_4arch4Sm80ELb0ELb1ELb1ELb1ELb0ELb0ELb1ELb0EEENS1_21CollectiveEpilogueFwdINS6_IJS8_S8_S9_EEENS6_IJNS7_ILi1EEESH_SH_EEESB_SD_Li128ELb1ELb1ELb0ELb0EEENS1_19SingleTileSchedulerILb1ELb0ELb1ELi128EEEEEEEEEvNT_6ParamsE)
        /*0048*/ 	.short	0x0210
        /*004a*/ 	.short	0x0418


	//----- nvinfo : EIATTR_SW_WAR
	.align		4
.L_392:
        /*004c*/ 	.byte	0x04, 0x36
        /*004e*/ 	.short	(.L_394 - .L_393)
.L_393:
        /*0050*/ 	.word	0x00000008
.L_394:


//--------------------- .nv.info._ZN7cutlass13device_kernelIN5flash19enable_sm80_to_sm89INS1_16FlashAttnFwdSm80INS1_25CollectiveMainloopFwdSm80ILi4ELi1ELb0EN4cute5tupleIJNS5_1CILi128EEENS7_ILi48EEES8_EEELi128ENS_10bfloat16_tEfNS_4arch4Sm80ELb0ELb1ELb1ELb1ELb0ELb1ELb1ELb0EEENS1_21CollectiveEpilogueFwdINS6_IJS8_S8_S9_EEENS6_IJNS7_ILi1EEESH_SH_EEESB_SD_Li128ELb1ELb1ELb0ELb0EEENS1_19SingleTileSchedulerILb1ELb0ELb1ELi128EEEEEEEEEvNT_6ParamsE --------------------------
	.section	.nv.info._ZN7cutlass13device_kernelIN5flash19enable_sm80_to_sm89INS1_16FlashAttnFwdSm80INS1_25CollectiveMainloopFwdSm80ILi4ELi1ELb0EN4cute5tupleIJNS5_1CILi128EEENS7_ILi48EEES8_EEELi128ENS_10bfloat16_tEfNS_4arch4Sm80ELb0ELb1ELb1ELb1ELb0ELb1ELb1ELb0EEENS1_21CollectiveEpilogueFwdINS6_IJS8_S8_S9_EEENS6_IJNS7_ILi1EEESH_SH_EEESB_SD_Li128ELb1ELb1ELb0ELb0EEENS1_19SingleTileSchedulerILb1ELb0ELb1ELi128EEEEEEEEEvNT_6ParamsE,"",@"SHT_CUDA_INFO"
	.sectionflags	@""
	.align	4


	//----- nvinfo : EIATTR_CUDA_API_VERSION
	.align		4
        /*0000*/ 	.byte	0x04, 0x37
        /*0002*/ 	.short	(.L_396 - .L_395)
.L_395:
        /*0004*/ 	.word	0x00000082


	//----- nvinfo : EIATTR_KPARAM_INFO
	.align		4
.L_396:
        /*0008*/ 	.byte	0x04, 0x17
        /*000a*/ 	.short	(.L_398 - .L_397)
.L_397:
        /*000c*/ 	.word	0x00000000
        /*0010*/ 	.short	0x0000
        /*0012*/ 	.short	0x0000
        /*0014*/ 	.byte	0x00, 0xf0, 0x61, 0x10


	//----- nvinfo : EIATTR_SPARSE_MMA_MASK
	.align		4
.L_398:
        /*0018*/ 	.byte	0x03, 0x50
        /*001a*/ 	.short	0x0000


	//----- nvinfo : EIATTR_MAXREG_COUNT
	.align		4
        /*001c*/ 	.byte	0x03, 0x1b
        /*001e*/ 	.short	0x00ff


	//----- nvinfo : EIATTR_MERCURY_ISA_VERSION
	.align		4
        /*0020*/ 	.byte	0x03, 0x5f
        /*0022*/ 	.short	0x0101


	//----- nvinfo : EIATTR_EXIT_INSTR_OFFSETS
	.align		4
        /*0024*/ 	.byte	0x04, 0x1c
        /*0026*/ 	.short	(.L_400 - .L_399)


	//   ....[0]....
.L_399:
        /*0028*/ 	.word	0x00000010


	//----- nvinfo : EIATTR_MAX_THREADS
	.align		4
.L_400:
        /*002c*/ 	.byte	0x04, 0x05
        /*002e*/ 	.short	(.L_402 - .L_401)
.L_401:
        /*0030*/ 	.word	0x00000080
        /*0034*/ 	.word	0x00000001
        /*0038*/ 	.word	0x00000001


	//----- nvinfo : EIATTR_CBANK_PARAM_SIZE
	.align		4
.L_402:
        /*003c*/ 	.byte	0x03, 0x19
        /*003e*/ 	.short	0x0418


	//----- nvinfo : EIATTR_PARAM_CBANK
	.align		4
        /*0040*/ 	.byte	0x04, 0x0a
        /*0042*/ 	.short	(.L_404 - .L_403)
	.align		4
.L_403:
        /*0044*/ 	.word	index@(.nv.constant0._ZN7cutlass13device_kernelIN5flash19enable_sm80_to_sm89INS1_16FlashAttnFwdSm80INS1_25CollectiveMainloopFwdSm80ILi4ELi1ELb0EN4cute5tupleIJNS5_1CILi128EEENS7_ILi48EEES8_EEELi128ENS_10bfloat16_tEfNS_4arch4Sm80ELb0ELb1ELb1ELb1ELb0ELb1ELb1ELb0EEENS1_21CollectiveEpilogueFwdINS6_IJS8_S8_S9_EEENS6_IJNS7_ILi1EEESH_SH_EEESB_SD_Li128ELb1ELb1ELb0ELb0EEENS1_19SingleTileSchedulerILb1ELb0ELb1ELi128EEEEEEEEEvNT_6ParamsE)
        /*0048*/ 	.short	0x0210
        /*004a*/ 	.short	0x0418


	//----- nvinfo : EIATTR_SW_WAR
	.align		4
.L_404:
        /*004c*/ 	.byte	0x04, 0x36
        /*004e*/ 	.short	(.L_406 - .L_405)
.L_405:
        /*0050*/ 	.word	0x00000008
.L_406:


//--------------------- .nv.info._ZN7cutlass13device_kernelIN5flash19enable_sm80_to_sm89INS1_16FlashAttnFwdSm80INS1_25CollectiveMainloopFwdSm80ILi4ELi1ELb0EN4cute5tupleIJNS5_1CILi128EEENS7_ILi64EEES8_EEELi128ENS_10bfloat16_tEfNS_4arch4Sm80ELb1ELb0ELb1ELb0ELb0ELb0ELb1ELb0EEENS1_21CollectiveEpilogueFwdINS6_IJS8_S8_S9_EEENS6_IJNS7_ILi1EEESH_SH_EEESB_SD_Li128ELb0ELb1ELb0ELb0EEENS1_30DynamicPersistentTileSchedulerILi128ELi128ELb0ELb1ELb0EEEEEEEEEvNT_6ParamsE --------------------------
	.section	.nv.info._ZN7cutlass13device_kernelIN5flash19enable_sm80_to_sm89INS1_16FlashAttnFwdSm80INS1_25CollectiveMainloopFwdSm80ILi4ELi1ELb0EN4cute5tupleIJNS5_1CILi128EEENS7_ILi64EEES8_EEELi128ENS_10bfloat16_tEfNS_4arch4Sm80ELb1ELb0ELb1ELb0ELb0ELb0ELb1ELb0EEENS1_21CollectiveEpilogueFwdINS6_IJS8_S8_S9_EEENS6_IJNS7_ILi1EEESH_SH_EEESB_SD_Li128ELb0ELb1ELb0ELb0EEENS1_30DynamicPersistentTileSchedulerILi128ELi128ELb0ELb1ELb0EEEEEEEEEvNT_6ParamsE,"",@"SHT_CUDA_INFO"
	.sectionflags	@""
	.align	4


	//----- nvinfo : EIATTR_CUDA_API_VERSION
	.align		4
        /*0000*/ 	.byte	0x04, 0x37
        /*0002*/ 	.short	(.L_408 - .L_407)
.L_407:
        /*0004*/ 	.word	0x00000082


	//----- nvinfo : EIATTR_KPARAM_INFO
	.align		4
.L_408:
        /*0008*/ 	.byte	0x04, 0x17
        /*000a*/ 	.short	(.L_410 - .L_409)
.L_409:
        /*000c*/ 	.word	0x00000000
        /*0010*/ 	.short	0x0000
        /*0012*/ 	.short	0x0000
        /*0014*/ 	.byte	0x00, 0xf0, 0xa1, 0x10


	//----- nvinfo : EIATTR_SPARSE_MMA_MASK
	.align		4
.L_410:
        /*0018*/ 	.byte	0x03, 0x50
        /*001a*/ 	.short	0x0000


	//----- nvinfo : EIATTR_MAXREG_COUNT
	.align		4
        /*001c*/ 	.byte	0x03, 0x1b
        /*001e*/ 	.short	0x00ff


	//----- nvinfo : EIATTR_MERCURY_ISA_VERSION
	.align		4
        /*0020*/ 	.byte	0x03, 0x5f
        /*0022*/ 	.short	0x0101


	//----- nvinfo : EIATTR_EXIT_INSTR_OFFSETS
	.align		4
        /*0024*/ 	.byte	0x04, 0x1c
        /*0026*/ 	.short	(.L_412 - .L_411)


	//   ....[0]....
.L_411:
        /*0028*/ 	.word	0x00000010


	//----- nvinfo : EIATTR_MAX_THREADS
	.align		4
.L_412:
        /*002c*/ 	.byte	0x04, 0x05
        /*002e*/ 	.short	(.L_414 - .L_413)
.L_413:
        /*0030*/ 	.word	0x00000080
        /*0034*/ 	.word	0x00000001
        /*0038*/ 	.word	0x00000001


	//----- nvinfo : EIATTR_CBANK_PARAM_SIZE
	.align		4
.L_414:
        /*003c*/ 	.byte	0x03, 0x19
        /*003e*/ 	.short	0x0428


	//----- nvinfo : EIATTR_PARAM_CBANK
	.align		4
        /*0040*/ 	.byte	0x04, 0x0a
        /*0042*/ 	.short	(.L_416 - .L_415)
	.align		4
.L_415:
        /*0044*/ 	.word	index@(.nv.constant0._ZN7cutlass13device_kernelIN5flash19enable_sm80_to_sm89INS1_16FlashAttnFwdSm80INS1_25CollectiveMainloopFwdSm80ILi4ELi1ELb0EN4cute5tupleIJNS5_1CILi128EEENS7_ILi64EEES8_EEELi128ENS_10bfloat16_tEfNS_4arch4Sm80ELb1ELb0ELb1ELb0ELb0ELb0ELb1ELb0EEENS1_21CollectiveEpilogueFwdINS6_IJS8_S8_S9_EEENS6_IJNS7_ILi1EEESH_SH_EEESB_SD_Li128ELb0ELb1ELb0ELb0EEENS1_30DynamicPersistentTileSchedulerILi128ELi128ELb0ELb1ELb0EEEEEEEEEvNT_6ParamsE)
        /*0048*/ 	.short	0x0210
        /*004a*/ 	.short	0x0428


	//----- nvinfo : EIATTR_SW_WAR
	.align		4
.L_416:
        /*004c*/ 	.byte	0x04, 0x36
        /*004e*/ 	.short	(.L_418 - .L_417)
.L_417:
        /*0050*/ 	.word	0x00000008
.L_418:


//--------------------- .nv.info._ZN7cutlass13device_kernelIN5flash19enable_sm80_to_sm89INS1_16FlashAttnFwdSm80INS1_25CollectiveMainloopFwdSm80ILi4ELi1ELb0EN4cute5tupleIJNS5_1CILi128EEENS7_ILi64EEES8_EEELi128ENS_10bfloat16_tEfNS_4arch4Sm80ELb1ELb0ELb1ELb1ELb0ELb0ELb1ELb0EEENS1_21CollectiveEpilogueFwdINS6_IJS8_S8_S9_EEENS6_IJNS7_ILi1EEESH_SH_EEESB_SD_Li128ELb1ELb1ELb0ELb0EEENS1_19SingleTileSchedulerILb1ELb0ELb1ELi128EEEEEEEEEvNT_6ParamsE --------------------------
	.section	.nv.info._ZN7cutlass13device_kernelIN5flash19enable_sm80_to_sm89INS1_16FlashAttnFwdSm80INS1_25CollectiveMainloopFwdSm80ILi4ELi1ELb0EN4cute5tupleIJNS5_1CILi128EEENS7_ILi64EEES8_EEELi128ENS_10bfloat16_tEfNS_4arch4Sm80ELb1ELb0ELb1ELb1ELb0ELb0ELb1ELb0EEENS1_21CollectiveEpilogueFwdINS6_IJS8_S8_S9_EEENS6_IJNS7_ILi1EEESH_SH_EEESB_SD_Li128ELb1ELb1ELb0ELb0EEENS1_19SingleTileSchedulerILb1ELb0ELb1ELi128EEEEEEEEEvNT_6ParamsE,"",@"SHT_CUDA_INFO"
	.sectionflags	@""
	.align	4


	//----- nvinfo : EIATTR_CUDA_API_VERSION
	.align		4
        /*0000*/ 	.byte	0x04, 0x37
        /*0002*/ 	.short	(.L_420 - .L_419)
.L_419:
        /*0004*/ 	.word	0x00000082


	//----- nvinfo : EIATTR_KPARAM_INFO
	.align		4
.L_420:
        /*0008*/ 	.byte	0x04, 0x17
        /*000a*/ 	.short	(.L_422 - .L_421)
.L_421:
        /*000c*/ 	.word	0x00000000
        /*0010*/ 	.short	0x0000
        /*0012*/ 	.short	0x0000
        /*0014*/ 	.byte	0x00, 0xf0, 0x61, 0x10


	//----- nvinfo : EIATTR_SPARSE_MMA_MASK
	.align		4
.L_422:
        /*0018*/ 	.byte	0x03, 0x50
        /*001a*/ 	.short	0x0000


	//----- nvinfo : EIATTR_MAXREG_COUNT
	.align		4
        /*001c*/ 	.byte	0x03, 0x1b
        /*001e*/ 	.short	0x00ff


	//----- nvinfo : EIATTR_MERCURY_ISA_VERSION
	.align		4
        /*0020*/ 	.byte	0x03, 0x5f
        /*0022*/ 	.short	0x0101


	//----- nvinfo : EIATTR_EXIT_INSTR_OFFSETS
	.align		4
        /*0024*/ 	.byte	0x04, 0x1c
        /*0026*/ 	.short	(.L_424 - .L_423)


	//   ....[0]....
.L_423:
        /*0028*/ 	.word	0x00000010


	//----- nvinfo : EIATTR_MAX_THREADS
	.align		4
.L_424:
        /*002c*/ 	.byte	0x04, 0x05
        /*002e*/ 	.short	(.L_426 - .L_425)
.L_425:
        /*0030*/ 	.word	0x00000080
        /*0034*/ 	.word	0x00000001
        /*0038*/ 	.word	0x00000001


	//----- nvinfo : EIATTR_CBANK_PARAM_SIZE
	.align		4
.L_426:
        /*003c*/ 	.byte	0x03, 0x19
        /*003e*/ 	.short	0x0418


	//----- nvinfo : EIATTR_PARAM_CBANK
	.align		4
        /*0040*/ 	.byte	0x04, 0x0a
        /*0042*/ 	.short	(.L_428 - .L_427)
	.align		4
.L_427:
        /*0044*/ 	.word	index@(.nv.constant0._ZN7cutlass13device_kernelIN5flash19enable_sm80_to_sm89INS1_16FlashAttnFwdSm80INS1_25CollectiveMainloopFwdSm80ILi4ELi1ELb0EN4cute5tupleIJNS5_1CILi128EEENS7_ILi64EEES8_EEELi128ENS_10bfloat16_tEfNS_4arch4Sm80ELb1ELb0ELb1ELb1ELb0ELb0ELb1ELb0EEENS1_21CollectiveEpilogueFwdINS6_IJS8_S8_S9_EEENS6_IJNS7_ILi1EEESH_SH_EEESB_SD_Li128ELb1ELb1ELb0ELb0EEENS1_19SingleTileSchedulerILb1ELb0ELb1ELi128EEEEEEEEEvNT_6ParamsE)
        /*0048*/ 	.short	0x0210
        /*004a*/ 	.short	0x0418


	//----- nvinfo : EIATTR_SW_WAR
	.align		4
.L_428:
        /*004c*/ 	.byte	0x04, 0x36
        /*004e*/ 	.short	(.L_430 - .L_429)
.L_429:
        /*0050*/ 	.word	0x00000008
.L_430:


//--------------------- .nv.info._ZN7cutlass13device_kernelIN5flash19enable_sm80_to_sm89INS1_16FlashAttnFwdSm80INS1_25CollectiveMainloopFwdSm80ILi4ELi1ELb0EN4cute5tupleIJNS5_1CILi128EEENS7_ILi64EEES8_EEELi128ENS_10bfloat16_tEfNS_4arch4Sm80ELb1ELb0ELb1ELb1ELb0ELb1ELb1ELb0EEENS1_21CollectiveEpilogueFwdINS6_IJS8_S8_S9_EEENS6_IJNS7_ILi1EEESH_SH_EEESB_SD_Li128ELb1ELb1ELb0ELb0EEENS1_19SingleTileSchedulerILb1ELb0ELb1ELi128EEEEEEEEEvNT_6ParamsE --------------------------
	.section	.nv.info._ZN7cutlass13device_kernelIN5flash19enable_sm80_to_sm89INS1_16FlashAttnFwdSm80INS1_25CollectiveMainloopFwdSm80ILi4ELi1ELb0EN4cute5tupleIJNS5_1CILi128EEENS7_ILi64EEES8_EEELi128ENS_10bfloat16_tEfNS_4arch4Sm80ELb1ELb0ELb1ELb1ELb0ELb1ELb1ELb0EEENS1_21CollectiveEpilogueFwdINS6_IJS8_S8_S9_EEENS6_IJNS7_ILi1EEESH_SH_EEESB_SD_Li128ELb1ELb1ELb0ELb0EEENS1_19SingleTileSchedulerILb1ELb0ELb1ELi128EEEEEEEEEvNT_6ParamsE,"",@"SHT_CUDA_INFO"
	.sectionflags	@""
	.align	4


	//----- nvinfo : EIATTR_CUDA_API_VERSION
	.align		4
        /*0000*/ 	.byte	0x04, 0x37
        /*0002*/ 	.short	(.L_432 - .L_431)
.L_431:
        /*0004*/ 	.word	0x00000082


	//----- nvinfo : EIATTR_KPARAM_INFO
	.align		4
.L_432:
        /*0008*/ 	.byte	0x04, 0x17
        /*000a*/ 	.short	(.L_434 - .L_433)
.L_433:
        /*000c*/ 	.word	0x00000000
        /*0010*/ 	.short	0x0000
        /*0012*/ 	.short	0x0000
        /*0014*/ 	.byte	0x00, 0xf0, 0x61, 0x10


	//----- nvinfo : EIATTR_SPARSE_MMA_MASK
	.align		4
.L_434:
        /*0018*/ 	.byte	0x03, 0x50
        /*001a*/ 	.short	0x0000


	//----- nvinfo : EIATTR_MAXREG_COUNT
	.align		4
        /*001c*/ 	.byte	0x03, 0x1b
        /*001e*/ 	.short	0x00ff


	//----- nvinfo : EIATTR_MERCURY_ISA_VERSION
	.align		4
        /*0020*/ 	.byte	0x03, 0x5f
        /*0022*/ 	.short	0x0101


	//----- nvinfo : EIATTR_EXIT_INSTR_OFFSETS
	.align		4
        /*0024*/ 	.byte	0x04, 0x1c
        /*0026*/ 	.short	(.L_436 - .L_435)


	//   ....[0]....
.L_435:
        /*0028*/ 	.word	0x00000010


	//----- nvinfo : EIATTR_MAX_THREADS
	.align		4
.L_436:
        /*002c*/ 	.byte	0x04, 0x05
        /*002e*/ 	.short	(.L_438 - .L_437)
.L_437:
        /*0030*/ 	.word	0x00000080
        /*0034*/ 	.word	0x00000001
        /*0038*/ 	.word	0x00000001


	//----- nvinfo : EIATTR_CBANK_PARAM_SIZE
	.align		4
.L_438:
        /*003c*/ 	.byte	0x03, 0x19
        /*003e*/ 	.short	0x0418


	//----- nvinfo : EIATTR_PARAM_CBANK
	.align		4
        /*0040*/ 	.byte	0x04, 0x0a
        /*0042*/ 	.short	(.L_440 - .L_439)
	.align		4
.L_439:
        /*0044*/ 	.word	index@(.nv.constant0._ZN7cutlass13device_kernelIN5flash19enable_sm80_to_sm89INS1_16FlashAttnFwdSm80INS1_25CollectiveMainloopFwdSm80ILi4ELi1ELb0EN4cute5tupleIJNS5_1CILi128EEENS7_ILi64EEES8_EEELi128ENS_10bfloat16_tEfNS_4arch4Sm80ELb1ELb0ELb1ELb1ELb0ELb1ELb1ELb0EEENS1_21CollectiveEpilogueFwdINS6_IJS8_S8_S9_EEENS6_IJNS7_ILi1EEESH_SH_EEESB_SD_Li128ELb1ELb1ELb0ELb0EEENS1_19SingleTileSchedulerILb1ELb0ELb1ELi128EEEEEEEEEvNT_6ParamsE)
        /*0048*/ 	.short	0x0210
        /*004a*/ 	.short	0x0418


	//----- nvinfo : EIATTR_SW_WAR
	.align		4
.L_440:
        /*004c*/ 	.byte	0x04, 0x36
        /*004e*/ 	.short	(.L_442 - .L_441)
.L_441:
        /*0050*/ 	.word	0x00000008
.L_442:


//--------------------- .nv.info._ZN7cutlass13device_kernelIN5flash19enable_sm80_to_sm89INS1_16FlashAttnFwdSm80INS1_25CollectiveMainloopFwdSm80ILi8ELi1ELb1EN4cute5tupleIJNS5_1CILi128EEES8_S8_EEELi128ENS_10bfloat16_tEfNS_4arch4Sm80ELb0ELb0ELb0ELb0ELb0ELb0ELb1ELb0EEENS1_21CollectiveEpilogueFwdIS9_NS6_IJNS7_ILi1EEESF_SF_EEESA_SC_Li256ELb0ELb1ELb0ELb0EEENS1_19SingleTileSchedulerILb0ELb0ELb1ELi128EEEEEEEEEvNT_6ParamsE --------------------------
	.section	.nv.info._ZN7cutlass13device_kernelIN5flash19enable_sm80_to_sm89INS1_16FlashAttnFwdSm80INS1_25CollectiveMainloopFwdSm80ILi8ELi1ELb1EN4cute5tupleIJNS5_1CILi128EEES8_S8_EEELi128ENS_10bfloat16_tEfNS_4arch4Sm80ELb0ELb0ELb0ELb0ELb0ELb0ELb1ELb0EEENS1_21CollectiveEpilogueFwdIS9_NS6_IJNS7_ILi1EEESF_SF_EEESA_SC_Li256ELb0ELb1ELb0ELb0EEENS1_19SingleTileSchedulerILb0ELb0ELb1ELi128EEEEEEEEEvNT_6ParamsE,"",@"SHT_CUDA_INFO"
	.sectionflags	@""
	.align	4


	//----- nvinfo : EIATTR_CUDA_API_VERSION
	.align		4
        /*0000*/ 	.byte	0x04, 0x37
        /*0002*/ 	.short	(.L_444 - .L_443)
.L_443:
        /*0004*/ 	.word	0x00000082


	//----- nvinfo : EIATTR_KPARAM_INFO
	.align		4
.L_444:
        /*0008*/ 	.byte	0x04, 0x17
        /*000a*/ 	.short	(.L_446 - .L_445)
.L_445:
        /*000c*/ 	.word	0x00000000
        /*0010*/ 	.short	0x0000
        /*0012*/ 	.short	0x0000
        /*0014*/ 	.byte	0x00, 0xf0, 0x61, 0x10


	//----- nvinfo : EIATTR_SPARSE_MMA_MASK
	.align		4
.L_446:
        /*0018*/ 	.byte	0x03, 0x50
        /*001a*/ 	.short	0x0000


	//----- nvinfo : EIATTR_MAXREG_COUNT
	.align		4
        /*001c*/ 	.byte	0x03, 0x1b
        /*001e*/ 	.short	0x00ff


	//----- nvinfo : EIATTR_MERCURY_ISA_VERSION
	.align		4
        /*0020*/ 	.byte	0x03, 0x5f
        /*0022*/ 	.short	0x0101


	//----- nvinfo : EIATTR_EXIT_INSTR_OFFSETS
	.align		4
        /*0024*/ 	.byte	0x04, 0x1c
        /*0026*/ 	.short	(.L_448 - .L_447)


	//   ....[0]....
.L_447:
        /*0028*/ 	.word	0x00000010


	//----- nvinfo : EIATTR_MAX_THREADS
	.align		4
.L_448:
        /*002c*/ 	.byte	0x04, 0x05
        /*002e*/ 	.short	(.L_450 - .L_449)
.L_449:
        /*0030*/ 	.word	0x00000100
        /*0034*/ 	.word	0x00000001
        /*0038*/ 	.word	0x00000001


	//----- nvinfo : EIATTR_CBANK_PARAM_SIZE
	.align		4
.L_450:
        /*003c*/ 	.byte	0x03, 0x19
        /*003e*/ 	.short	0x0418


	//----- nvinfo : EIATTR_PARAM_CBANK
	.align		4
        /*0040*/ 	.byte	0x04, 0x0a
        /*0042*/ 	.short	(.L_452 - .L_451)
	.align		4
.L_451:
        /*0044*/ 	.word	index@(.nv.constant0._ZN7cutlass13device_kernelIN5flash19enable_sm80_to_sm89INS1_16FlashAttnFwdSm80INS1_25CollectiveMainloopFwdSm80ILi8ELi1ELb1EN4cute5tupleIJNS5_1CILi128EEES8_S8_EEELi128ENS_10bfloat16_tEfNS_4arch4Sm80ELb0ELb0ELb0ELb0ELb0ELb0ELb1ELb0EEENS1_21CollectiveEpilogueFwdIS9_NS6_IJNS7_ILi1EEESF_SF_EEESA_SC_Li256ELb0ELb1ELb0ELb0EEENS1_19SingleTileSchedulerILb0ELb0ELb1ELi128EEEEEEEEEvNT_6ParamsE)
        /*0048*/ 	.short	0x0210
        /*004a*/ 	.short	0x0418


	//----- nvinfo : EIATTR_SW_WAR
	.align		4
.L_452:
        /*004c*/ 	.byte	0x04, 0x36
        /*004e*/ 	.short	(.L_454 - .L_453)
.L_453:
        /*0050*/ 	.word	0x00000008
.L_454:


//--------------------- .nv.info._ZN7cutlass13device_kernelIN5flash19enable_sm80_to_sm89INS1_16FlashAttnFwdSm80INS1_25CollectiveMainloopFwdSm80ILi8ELi1ELb1EN4cute5tupleIJNS5_1CILi128EEES8_S8_EEELi128ENS_10bfloat16_tEfNS_4arch4Sm80ELb0ELb0ELb0ELb1ELb0ELb0ELb1ELb0EEENS1_21CollectiveEpilogueFwdIS9_NS6_IJNS7_ILi1EEESF_SF_EEESA_SC_Li256ELb1ELb1ELb0ELb0EEENS1_19SingleTileSchedulerILb1ELb0ELb1ELi128EEEEEEEEEvNT_6ParamsE --------------------------
	.section	.nv.info._ZN7cutlass13device_kernelIN5flash19enable_sm80_to_sm89INS1_16FlashAttnFwdSm80INS1_25CollectiveMainloopFwdSm80ILi8ELi1ELb1EN4cute5tupleIJNS5_1CILi128EEES8_S8_EEELi128ENS_10bfloat16_tEfNS_4arch4Sm80ELb0ELb0ELb0ELb1ELb0ELb0ELb1ELb0EEENS1_21CollectiveEpilogueFwdIS9_NS6_IJNS7_ILi1EEESF_SF_EEESA_SC_Li256ELb1ELb1ELb0ELb0EEENS1_19SingleTileSchedulerILb1ELb0ELb1ELi128EEEEEEEEEvNT_6ParamsE,"",@"SHT_CUDA_INFO"
	.sectionflags	@""
	.align	4


	//----- nvinfo : EIATTR_CUDA_API_VERSION
	.align		4
        /*0000*/ 	.byte	0x04, 0x37
        /*0002*/ 	.short	(.L_456 - .L_455)
.L_455:
        /*0004*/ 	.word	0x00000082


	//----- nvinfo : EIATTR_KPARAM_INFO
	.align		4
.L_456:
        /*0008*/ 	.byte	0x04, 0x17
        /*000a*/ 	.short	(.L_458 - .L_457)
.L_457:
        /*000c*/ 	.word	0x00000000
        /*0010*/ 	.short	0x0000
        /*0012*/ 	.short	0x0000
        /*0014*/ 	.byte	0x00, 0xf0, 0x61, 0x10


	//----- nvinfo : EIATTR_SPARSE_MMA_MASK
	.align		4
.L_458:
        /*0018*/ 	.byte	0x03, 0x50
        /*001a*/ 	.short	0x0000


	//----- nvinfo : EIATTR_MAXREG_COUNT
	.align		4
        /*001c*/ 	.byte	0x03, 0x1b
        /*001e*/ 	.short	0x00ff


	//----- nvinfo : EIATTR_MERCURY_ISA_VERSION
	.align		4
        /*0020*/ 	.byte	0x03, 0x5f
        /*0022*/ 	.short	0x0101


	//----- nvinfo : EIATTR_EXIT_INSTR_OFFSETS
	.align		4
        /*0024*/ 	.byte	0x04, 0x1c
        /*0026*/ 	.short	(.L_460 - .L_459)


	//   ....[0]....
.L_459:
        /*0028*/ 	.word	0x00000010


	//----- nvinfo : EIATTR_MAX_THREADS
	.align		4
.L_460:
        /*002c*/ 	.byte	0x04, 0x05
        /*002e*/ 	.short	(.L_462 - .L_461)
.L_461:
        /*0030*/ 	.word	0x00000100
        /*0034*/ 	.word	0x00000001
        /*0038*/ 	.word	0x00000001


	//----- nvinfo : EIATTR_CBANK_PARAM_SIZE
	.align		4
.L_462:
        /*003c*/ 	.byte	0x03, 0x19
        /*003e*/ 	.short	0x0418


	//----- nvinfo : EIATTR_PARAM_CBANK
	.align		4
        /*0040*/ 	.byte	0x04, 0x0a
        /*0042*/ 	.short	(.L_464 - .L_463)
	.align		4
.L_463:
        /*0044*/ 	.word	index@(.nv.constant0._ZN7cutlass13device_kernelIN5flash19enable_sm80_to_sm89INS1_16FlashAttnFwdSm80INS1_25CollectiveMainloopFwdSm80ILi8ELi1ELb1EN4cute5tupleIJNS5_1CILi128EEES8_S8_EEELi128ENS_10bfloat16_tEfNS_4arch4Sm80ELb0ELb0ELb0ELb1ELb0ELb0ELb1ELb0EEENS1_21CollectiveEpilogueFwdIS9_NS6_IJNS7_ILi1EEESF_SF_EEESA_SC_Li256ELb1ELb1ELb0ELb0EEENS1_19SingleTileSchedulerILb1ELb0ELb1ELi128EEEEEEEEEvNT_6ParamsE)
        /*0048*/ 	.short	0x0210
        /*004a*/ 	.short	0x0418


	//----- nvinfo : EIATTR_SW_WAR
	.align		4
.L_464:
        /*004c*/ 	.byte	0x04, 0x36
        /*004e*/ 	.short	(.L_466 - .L_465)
.L_465:
        /*0050*/ 	.word	0x00000008
.L_466:


//--------------------- .nv.info._ZN7cutlass13device_kernelIN5flash19enable_sm80_to_sm89INS1_16FlashAttnFwdSm80INS1_25CollectiveMainloopFwdSm80ILi8ELi1ELb1EN4cute5tupleIJNS5_1CILi128EEES8_S8_EEELi128ENS_10bfloat16_tEfNS_4arch4Sm80ELb0ELb0ELb0ELb1ELb0ELb1ELb1ELb0EEENS1_21CollectiveEpilogueFwdIS9_NS6_IJNS7_ILi1EEESF_SF_EEESA_SC_Li256ELb1ELb1ELb0ELb0EEENS1_19SingleTileSchedulerILb1ELb0ELb1ELi128EEEEEEEEEvNT_6ParamsE --------------------------
	.section	.nv.info._ZN7cutlass13device_kernelIN5flash19enable_sm80_to_sm89INS1_16FlashAttnFwdSm80INS1_25CollectiveMainloopFwdSm80ILi8ELi1ELb1EN4cute5tupleIJNS5_1CILi128EEES8_S8_EEELi128ENS_10bfloat16_tEfNS_4arch4Sm80ELb0ELb0ELb0ELb1ELb0ELb1ELb1ELb0EEENS1_21CollectiveEpilogueFwdIS9_NS6_IJNS7_ILi1EEESF_SF_EEESA_SC_Li256ELb1ELb1ELb0ELb0EEENS1_19SingleTileSchedulerILb1ELb0ELb1ELi128EEEEEEEEEvNT_6ParamsE,"",@"SHT_CUDA_INFO"
	.sectionflags	@""
	.align	4


	//----- nvinfo : EIATTR_CUDA_API_VERSION
	.align		4
        /*0000*/ 	.byte	0x04, 0x37
        /*0002*/ 	.short	(.L_468 - .L_467)
.L_467:
        /*0004*/ 	.word	0x00000082


	//----- nvinfo : EIATTR_KPARAM_INFO
	.align		4
.L_468:
        /*0008*/ 	.byte	0x04, 0x17
        /*000a*/ 	.short	(.L_470 - .L_469)
.L_469:
        /*000c*/ 	.word	0x00000000
        /*0010*/ 	.short	0x0000
        /*0012*/ 	.short	0x0000
        /*0014*/ 	.byte	0x00, 0xf0, 0x61, 0x10


	//----- nvinfo : EIATTR_SPARSE_MMA_MASK
	.align		4
.L_470:
        /*0018*/ 	.byte	0x03, 0x50
        /*001a*/ 	.short	0x0000


	//----- nvinfo : EIATTR_MAXREG_COUNT
	.align		4
        /*001c*/ 	.byte	0x03, 0x1b
        /*001e*/ 	.short	0x00ff


	//----- nvinfo : EIATTR_MERCURY_ISA_VERSION
	.align		4
        /*0020*/ 	.byte	0x03, 0x5f
        /*0022*/ 	.short	0x0101


	//----- nvinfo : EIATTR_EXIT_INSTR_OFFSETS
	.align		4
        /*0024*/ 	.byte	0x04, 0x1c
        /*0026*/ 	.short	(.L_472 - .L_471)


	//   ....[0]....
.L_471:
        /*0028*/ 	.word	0x00000010


	//----- nvinfo : EIATTR_MAX_THREADS
	.align		4
.L_472:
        /*002c*/ 	.byte	0x04, 0x05
        /*002e*/ 	.short	(.L_474 - .L_473)
.L_473:
        /*0030*/ 	.word	0x00000100
        /*0034*/ 	.word	0x00000001
        /*0038*/ 	.word	0x00000001


	//----- nvinfo : EIATTR_CBANK_PARAM_SIZE
	.align		4
.L_474:
        /*003c*/ 	.byte	0x03, 0x19
        /*003e*/ 	.short	0x0418


	//----- nvinfo : EIATTR_PARAM_CBANK
	.align		4
        /*0040*/ 	.byte	0x04, 0x0a
        /*0042*/ 	.short	(.L_476 - .L_475)
	.align		4
.L_475:
        /*0044*/ 	.word	index@(.nv.constant0._ZN7cutlass13device_kernelIN5flash19enable_sm80_to_sm89INS1_16FlashAttnFwdSm80INS1_25CollectiveMainloopFwdSm80ILi8ELi1ELb1EN4cute5tupleIJNS5_1CILi128EEES8_S8_EEELi128ENS_10bfloat16_tEfNS_4arch4Sm80ELb0ELb0ELb0ELb1ELb0ELb1ELb1ELb0EEENS1_21CollectiveEpilogueFwdIS9_NS6_IJNS7_ILi1EEESF_SF_EEESA_SC_Li256ELb1ELb1ELb0ELb0EEENS1_19SingleTileSchedulerILb1ELb0ELb1ELi128EEEEEEEEEvNT_6ParamsE)
        /*0048*/ 	.short	0x0210
        /*004a*/ 	.short	0x0418


	//----- nvinfo : EIATTR_SW_WAR
	.align		4
.L_476:
        /*004c*/ 	.byte	0x04, 0x36
        /*004e*/ 	.short	(.L_478 - .L_477)
.L_477:
        /*0050*/ 	.word	0x00000008
.L_478:


//--------------------- .nv.info._ZN7cutlass13device_kernelIN5flash19enable_sm80_to_sm89INS1_16FlashAttnFwdSm80INS1_25CollectiveMainloopFwdSm80ILi8ELi1ELb1EN4cute5tupleIJNS5_1CILi128EEENS7_ILi96EEES8_EEELi128ENS_10bfloat16_tEfNS_4arch4Sm80ELb0ELb1ELb0ELb0ELb0ELb0ELb1ELb0EEENS1_21CollectiveEpilogueFwdINS6_IJS8_S8_S9_EEENS6_IJNS7_ILi1EEESH_SH_EEESB_SD_Li256ELb0ELb1ELb0ELb0EEENS1_19SingleTileSchedulerILb0ELb0ELb1ELi128EEEEEEEEEvNT_6ParamsE --------------------------
	.section	.nv.info._ZN7cutlass13device_kernelIN5flash19enable_sm80_to_sm89INS1_16FlashAttnFwdSm80INS1_25CollectiveMainloopFwdSm80ILi8ELi1ELb1EN4cute5tupleIJNS5_1CILi128EEENS7_ILi96EEES8_EEELi128ENS_10bfloat16_tEfNS_4arch4Sm80ELb0ELb1ELb0ELb0ELb0ELb0ELb1ELb0EEENS1_21CollectiveEpilogueFwdINS6_IJS8_S8_S9_EEENS6_IJNS7_ILi1EEESH_SH_EEESB_SD_Li256ELb0ELb1ELb0ELb0EEENS1_19SingleTileSchedulerILb0ELb0ELb1ELi128EEEEEEEEEvNT_6ParamsE,"",@"SHT_CUDA_INFO"
	.sectionflags	@""
	.align	4


	//----- nvinfo : EIATTR_CUDA_API_VERSION
	.align		4
        /*0000*/ 	.byte	0x04, 0x37
        /*0002*/ 	.short	(.L_480 - .L_479)
.L_479:
        /*0004*/ 	.word	0x00000082


	//----- nvinfo : EIATTR_KPARAM_INFO
	.align		4
.L_480:
        /*0008*/ 	.byte	0x04, 0x17
        /*000a*/ 	.short	(.L_482 - .L_481)
.L_481:
        /*000c*/ 	.word	0x00000000
        /*0010*/ 	.short	0x0000
        /*0012*/ 	.short	0x0000
        /*0014*/ 	.byte	0x00, 0xf0, 0x61, 0x10


	//----- nvinfo : EIATTR_SPARSE_MMA_MASK
	.align		4
.L_482:
        /*0018*/ 	.byte	0x03, 0x50
        /*001a*/ 	.short	0x0000


	//----- nvinfo : EIATTR_MAXREG_COUNT
	.align		4
        /*001c*/ 	.byte	0x03, 0x1b
        /*001e*/ 	.short	0x00ff


	//----- nvinfo : EIATTR_MERCURY_ISA_VERSION
	.align		4
        /*0020*/ 	.byte	0x03, 0x5f
        /*0022*/ 	.short	0x0101


	//----- nvinfo : EIATTR_EXIT_INSTR_OFFSETS
	.align		4
        /*0024*/ 	.byte	0x04, 0x1c
        /*0026*/ 	.short	(.L_484 - .L_483)


	//   ....[0]....
.L_483:
        /*0028*/ 	.word	0x00000010


	//----- nvinfo : EIATTR_MAX_THREADS
	.align		4
.L_484:
        /*002c*/ 	.byte	0x04, 0x05
        /*002e*/ 	.short	(.L_486 - .L_485)
.L_485:
        /*0030*/ 	.word	0x00000100
        /*0034*/ 	.word	0x00000001
        /*0038*/ 	.word	0x00000001


	//----- nvinfo : EIATTR_CBANK_PARAM_SIZE
	.align		4
.L_486:
        /*003c*/ 	.byte	0x03, 0x19
        /*003e*/ 	.short	0x0418


	//----- nvinfo : EIATTR_PARAM_CBANK
	.align		4
        /*0040*/ 	.byte	0x04, 0x0a
        /*0042*/ 	.short	(.L_488 - .L_487)
	.align		4
.L_487:
        /*0044*/ 	.word	index@(.nv.constant0._ZN7cutlass13device_kernelIN5flash19enable_sm80_to_sm89INS1_16FlashAttnFwdSm80INS1_25CollectiveMainloopFwdSm80ILi8ELi1ELb1EN4cute5tupleIJNS5_1CILi128EEENS7_ILi96EEES8_EEELi128ENS_10bfloat16_tEfNS_4arch4Sm80ELb0ELb1ELb0ELb0ELb0ELb0ELb1ELb0EEENS1_21CollectiveEpilogueFwdINS6_IJS8_S8_S9_EEENS6_IJNS7_ILi1EEESH_SH_EEESB_SD_Li256ELb0ELb1ELb0ELb0EEENS1_19SingleTileSchedulerILb0ELb0ELb1ELi128EEEEEEEEEvNT_6ParamsE)
        /*0048*/ 	.short	0x0210
        /*004a*/ 	.short	0x0418


	//----- nvinfo : EIATTR_SW_WAR
	.align		4
.L_488:
        /*004c*/ 	.byte	0x04, 0x36
        /*004e*/ 	.short	(.L_490 - .L_489)
.L_489:
        /*0050*/ 	.word	0x00000008
.L_490:


//--------------------- .nv.info._ZN7cutlass13device_kernelIN5flash19enable_sm80_to_sm89INS1_16FlashAttnFwdSm80INS1_25CollectiveMainloopFwdSm80ILi8ELi1ELb1EN4cute5tupleIJNS5_1CILi128EEENS7_ILi96EEES8_EEELi128ENS_10bfloat16_tEfNS_4arch4Sm80ELb0ELb1ELb0ELb1ELb0ELb0ELb1ELb0EEENS1_21CollectiveEpilogueFwdINS6_IJS8_S8_S9_EEENS6_IJNS7_ILi1EEESH_SH_EEESB_SD_Li256ELb1ELb1ELb0ELb0EEENS1_19SingleTileSchedulerILb1ELb0ELb1ELi128EEEEEEEEEvNT_6ParamsE --------------------------
	.section	.nv.info._ZN7cutlass13device_kernelIN5flash19enable_sm80_to_sm89INS1_16FlashAttnFwdSm80INS1_25CollectiveMainloopFwdSm80ILi8ELi1ELb1EN4cute5tupleIJNS5_1CILi128EEENS7_ILi96EEES8_EEELi128ENS_10bfloat16_tEfNS_4arch4Sm80ELb0ELb1ELb0ELb1ELb0ELb0ELb1ELb0EEENS1_21CollectiveEpilogueFwdINS6_IJS8_S8_S9_EEENS6_IJNS7_ILi1EEESH_SH_EEESB_SD_Li256ELb1ELb1ELb0ELb0EEENS1_19SingleTileSchedulerILb1ELb0ELb1ELi128EEEEEEEEEvNT_6ParamsE,"",@"SHT_CUDA_INFO"
	.sectionflags	@""
	.align	4


	//----- nvinfo : EIATTR_CUDA_API_VERSION
	.align		4
        /*0000*/ 	.byte	0x04, 0x37
        /*0002*/ 	.short	(.L_492 - .L_491)
.L_491:
        /*0004*/ 	.word	0x00000082


	//----- nvinfo : EIATTR_KPARAM_INFO
	.align		4
.L_492:
        /*0008*/ 	.byte	0x04, 0x17
        /*000a*/ 	.short	(.L_494 - .L_493)
.L_493:
        /*000c*/ 	.word	0x00000000
        /*0010*/ 	.short	0x0000
        /*0012*/ 	.short	0x0000
        /*0014*/ 	.byte	0x00, 0xf0, 0x61, 0x10


	//----- nvinfo : EIATTR_SPARSE_MMA_MASK
	.align		4
.L_494:
        /*0018*/ 	.byte	0x03, 0x50
        /*001a*/ 	.short	0x0000


	//----- nvinfo : EIATTR_MAXREG_COUNT
	.align		4
        /*001c*/ 	.byte	0x03, 0x1b
        /*001e*/ 	.short	0x00ff


	//----- nvinfo : EIATTR_MERCURY_ISA_VERSION
	.align		4
        /*0020*/ 	.byte	0x03, 0x5f
        /*0022*/ 	.short	0x0101


	//----- nvinfo : EIATTR_EXIT_INSTR_OFFSETS
	.align		4
        /*0024*/ 	.byte	0x04, 0x1c
        /*0026*/ 	.short	(.L_496 - .L_495)


	//   ....[0]....
.L_495:
        /*0028*/ 	.word	0x00000010


	//----- nvinfo : EIATTR_MAX_THREADS
	.align		4
.L_496:
        /*002c*/ 	.byte	0x04, 0x05
        /*002e*/ 	.short	(.L_498 - .L_497)
.L_497:
        /*0030*/ 	.word	0x00000100
        /*0034*/ 	.word	0x00000001
        /*0038*/ 	.word	0x00000001


	//----- nvinfo : EIATTR_CBANK_PARAM_SIZE
	.align		4
.L_498:
        /*003c*/ 	.byte	0x03, 0x19
        /*003e*/ 	.short	0x0418


	//----- nvinfo : EIATTR_PARAM_CBANK
	.align		4
        /*0040*/ 	.byte	0x04, 0x0a
        /*0042*/ 	.short	(.L_500 - .L_499)
	.align		4
.L_499:
        /*0044*/ 	.word	index@(.nv.constant0._ZN7cutlass13device_kernelIN5flash19enable_sm80_to_sm89INS1_16FlashAttnFwdSm80INS1_25CollectiveMainloopFwdSm80ILi8ELi1ELb1EN4cute5tupleIJNS5_1CILi128EEENS7_ILi96EEES8_EEELi128ENS_10bfloat16_tEfNS_4arch4Sm80ELb0ELb1ELb0ELb1ELb0ELb0ELb1ELb0EEENS1_21CollectiveEpilogueFwdINS6_IJS8_S8_S9_EEENS6_IJNS7_ILi1EEESH_SH_EEESB_SD_Li256ELb1ELb1ELb0ELb0EEENS1_19SingleTileSchedulerILb1ELb0ELb1ELi128EEEEEEEEEvNT_6ParamsE)
        /*0048*/ 	.short	0x0210
        /*004a*/ 	.short	0x0418


	//----- nvinfo : EIATTR_SW_WAR
	.align		4
.L_500:
        /*004c*/ 	.byte	0x04, 0x36
        /*004e*/ 	.short	(.L_502 - .L_501)
.L_501:
        /*0050*/ 	.word	0x00000008
.L_502:


//--------------------- .nv.info._ZN7cutlass13device_kernelIN5flash19enable_sm80_to_sm89INS1_16FlashAttnFwdSm80INS1_25CollectiveMainloopFwdSm80ILi8ELi1ELb1EN4cute5tupleIJNS5_1CILi128EEENS7_ILi96EEES8_EEELi128ENS_10bfloat16_tEfNS_4arch4Sm80ELb0ELb1ELb0ELb1ELb0ELb1ELb1ELb0EEENS1_21CollectiveEpilogueFwdINS6_IJS8_S8_S9_EEENS6_IJNS7_ILi1EEESH_SH_EEESB_SD_Li256ELb1ELb1ELb0ELb0EEENS1_19SingleTileSchedulerILb1ELb0ELb1ELi128EEEEEEEEEvNT_6ParamsE --------------------------
	.section	.nv.info._ZN7cutlass13device_kernelIN5flash19enable_sm80_to_sm89INS1_16FlashAttnFwdSm80INS1_25CollectiveMainloopFwdSm80ILi8ELi1ELb1EN4cute5tupleIJNS5_1CILi128EEENS7_ILi96EEES8_EEELi128ENS_10bfloat16_tEfNS_4arch4Sm80ELb0ELb1ELb0ELb1ELb0ELb1ELb1ELb0EEENS1_21CollectiveEpilogueFwdINS6_IJS8_S8_S9_EEENS6_IJNS7_ILi1EEESH_SH_EEESB_SD_Li256ELb1ELb1ELb0ELb0EEENS1_19SingleTileSchedulerILb1ELb0ELb1ELi128EEEEEEEEEvNT_6ParamsE,"",@"SHT_CUDA_INFO"
	.sectionflags	@""
	.align	4


	//----- nvinfo : EIATTR_CUDA_API_VERSION
	.align		4
        /*0000*/ 	.byte	0x04, 0x37
        /*0002*/ 	.short	(.L_504 - .L_503)
.L_503:
        /*0004*/ 	.word	0x00000082


	//----- nvinfo : EIATTR_KPARAM_INFO
	.align		4
.L_504:
        /*0008*/ 	.byte	0x04, 0x17
        /*000a*/ 	.short	(.L_506 - .L_505)
.L_505:
        /*000c*/ 	.word	0x00000000
        /*0010*/ 	.short	0x0000
        /*0012*/ 	.short	0x0000
        /*0014*/ 	.byte	0x00, 0xf0, 0x61, 0x10


	//----- nvinfo : EIATTR_SPARSE_MMA_MASK
	.align		4
.L_506:
        /*0018*/ 	.byte	0x03, 0x50
        /*001a*/ 	.short	0x0000


	//----- nvinfo : EIATTR_MAXREG_COUNT
	.align		4
        /*001c*/ 	.byte	0x03, 0x1b
        /*001e*/ 	.short	0x00ff


	//----- nvinfo : EIATTR_MERCURY_ISA_VERSION
	.align		4
        /*0020*/ 	.byte	0x03, 0x5f
        /*0022*/ 	.short	0x0101


	//----- nvinfo : EIATTR_EXIT_INSTR_OFFSETS
	.align		4
        /*0024*/ 	.byte	0x04, 0x1c
        /*0026*/ 	.short	(.L_508 - .L_507)


	//   ....[0]....
.L_507:
        /*0028*/ 	.word	0x00000010


	//----- nvinfo : EIATTR_MAX_THREADS
	.align		4
.L_508:
        /*002c*/ 	.byte	0x04, 0x05
        /*002e*/ 	.short	(.L_510 - .L_509)
.L_509:
        /*0030*/ 	.word	0x00000100
        /*0034*/ 	.word	0x00000001
        /*0038*/ 	.word	0x00000001


	//----- nvinfo : EIATTR_CBANK_PARAM_SIZE
	.align		4
.L_510:
        /*003c*/ 	.byte	0x03, 0x19
        /*003e*/ 	.short	0x0418


	//----- nvinfo : EIATTR_PARAM_CBANK
	.align		4
        /*0040*/ 	.byte	0x04, 0x0a
        /*0042*/ 	.short	(.L_512 - .L_511)
	.align		4
.L_511:
        /*0044*/ 	.word	index@(.nv.constant0._ZN7cutlass13device_kernelIN5flash19enable_sm80_to_sm89INS1_16FlashAttnFwdSm80INS1_25CollectiveMainloopFwdSm80ILi8ELi1ELb1EN4cute5tupleIJNS5_1CILi128EEENS7_ILi96EEES8_EEELi128ENS_10bfloat16_tEfNS_4arch4Sm80ELb0ELb1ELb0ELb1ELb0ELb1ELb1ELb0EEENS1_21CollectiveEpilogueFwdINS6_IJS8_S8_S9_EEENS6_IJNS7_ILi1EEESH_SH_EEESB_SD_Li256ELb1ELb1ELb0ELb0EEENS1_19SingleTileSchedulerILb1ELb0ELb1ELi128EEEEEEEEEvNT_6ParamsE)
        /*0048*/ 	.short	0x0210
        /*004a*/ 	.short	0x0418


	//----- nvinfo : EIATTR_SW_WAR
	.align		4
.L_512:
        /*004c*/ 	.byte	0x04, 0x36
        /*004e*/ 	.short	(.L_514 - .L_513)
.L_513:
        /*0050*/ 	.word	0x00000008
.L_514:


//--------------------- .nv.info._ZN7cutlass13device_kernelIN5flash19enable_sm80_to_sm89INS1_16FlashAttnFwdSm80INS1_25CollectiveMainloopFwdSm80ILi8ELi1ELb1EN4cute5tupleIJNS5_1CILi128EEES8_S8_EEELi128ENS_10bfloat16_tEfNS_4arch4Sm80ELb1ELb0ELb0ELb0ELb0ELb0ELb1ELb0EEENS1_21CollectiveEpilogueFwdIS9_NS6_IJNS7_ILi1EEESF_SF_EEESA_SC_Li256ELb0ELb1ELb0ELb0EEENS1_30DynamicPersistentTileSchedulerILi256ELi256ELb0ELb1ELb0EEEEEEEEEvNT_6ParamsE --------------------------
	.section	.nv.info._ZN7cutlass13device_kernelIN5flash19enable_sm80_to_sm89INS1_16FlashAttnFwdSm80INS1_25CollectiveMainloopFwdSm80ILi8ELi1ELb1EN4cute5tupleIJNS5_1CILi128EEES8_S8_EEELi128ENS_10bfloat16_tEfNS_4arch4Sm80ELb1ELb0ELb0ELb0ELb0ELb0ELb1ELb0EEENS1_21CollectiveEpilogueFwdIS9_NS6_IJNS7_ILi1EEESF_SF_EEESA_SC_Li256ELb0ELb1ELb0ELb0EEENS1_30DynamicPersistentTileSchedulerILi256ELi256ELb0ELb1ELb0EEEEEEEEEvNT_6ParamsE,"",@"SHT_CUDA_INFO"
	.sectionflags	@""
	.align	4


	//----- nvinfo : EIATTR_CUDA_API_VERSION
	.align		4
        /*0000*/ 	.byte	0x04, 0x37
        /*0002*/ 	.short	(.L_516 - .L_515)
.L_515:
        /*0004*/ 	.word	0x00000082


	//----- nvinfo : EIATTR_KPARAM_INFO
	.align		4
.L_516:
        /*0008*/ 	.byte	0x04, 0x17
        /*000a*/ 	.short	(.L_518 - .L_517)
.L_517:
        /*000c*/ 	.word	0x00000000
        /*0010*/ 	.short	0x0000
        /*0012*/ 	.short	0x0000
        /*0014*/ 	.byte	0x00, 0xf0, 0xa1, 0x10


	//----- nvinfo : EIATTR_SPARSE_MMA_MASK
	.align		4
.L_518:
        /*0018*/ 	.byte	0x03, 0x50
        /*001a*/ 	.short	0x0000


	//----- nvinfo : EIATTR_MAXREG_COUNT
	.align		4
        /*001c*/ 	.byte	0x03, 0x1b
        /*001e*/ 	.short	0x00ff


	//----- nvinfo : EIATTR_MERCURY_ISA_VERSION
	.align		4
        /*0020*/ 	.byte	0x03, 0x5f
        /*0022*/ 	.short	0x0101


	//----- nvinfo : EIATTR_EXIT_INSTR_OFFSETS
	.align		4
        /*0024*/ 	.byte	0x04, 0x1c
        /*0026*/ 	.short	(.L_520 - .L_519)


	//   ....[0]....
.L_519:
        /*0028*/ 	.word	0x00000010


	//----- nvinfo : EIATTR_MAX_THREADS
	.align		4
.L_520:
        /*002c*/ 	.byte	0x04, 0x05
        /*002e*/ 	.short	(.L_522 - .L_521)
.L_521:
        /*0030*/ 	.word	0x00000100
        /*0034*/ 	.word	0x00000001
        /*0038*/ 	.word	0x00000001


	//----- nvinfo : EIATTR_CBANK_PARAM_SIZE
	.align		4
.L_522:
        /*003c*/ 	.byte	0x03, 0x19
        /*003e*/ 	.short	0x0428


	//----- nvinfo : EIATTR_PARAM_CBANK
	.align		4
        /*0040*/ 	.byte	0x04, 0x0a
        /*0042*/ 	.short	(.L_524 - .L_523)
	.align		4
.L_523:
        /*0044*/ 	.word	index@(.nv.constant0._ZN7cutlass13device_kernelIN5flash19enable_sm80_to_sm89INS1_16FlashAttnFwdSm80INS1_25CollectiveMainloopFwdSm80ILi8ELi1ELb1EN4cute5tupleIJNS5_1CILi128EEES8_S8_EEELi128ENS_10bfloat16_tEfNS_4arch4Sm80ELb1ELb0ELb0ELb0ELb0ELb0ELb1ELb0EEENS1_21CollectiveEpilogueFwdIS9_NS6_IJNS7_ILi1EEESF_SF_EEESA_SC_Li256ELb0ELb1ELb0ELb0EEENS1_30DynamicPersistentTileSchedulerILi256ELi256ELb0ELb1ELb0EEEEEEEEEvNT_6ParamsE)
        /*0048*/ 	.short	0x0210
        /*004a*/ 	.short	0x0428


	//----- nvinfo : EIATTR_SW_WAR
	.align		4
.L_524:
        /*004c*/ 	.byte	0x04, 0x36
        /*004e*/ 	.short	(.L_526 - .L_525)
.L_525:
        /*0050*/ 	.word	0x00000008
.L_526:


//--------------------- .nv.info._ZN7cutlass13device_kernelIN5flash19enable_sm80_to_sm89INS1_16FlashAttnFwdSm80INS1_25CollectiveMainloopFwdSm80ILi8ELi1ELb1EN4cute5tupleIJNS5_1CILi128EEES8_S8_EEELi128ENS_10bfloat16_tEfNS_4arch4Sm80ELb1ELb0ELb0ELb1ELb0ELb0ELb1ELb0EEENS1_21CollectiveEpilogueFwdIS9_NS6_IJNS7_ILi1EEESF_SF_EEESA_SC_Li256ELb1ELb1ELb0ELb0EEENS1_19SingleTileSchedulerILb1ELb0ELb1ELi128EEEEEEEEEvNT_6ParamsE --------------------------
	.section	.nv.info._ZN7cutlass13device_kernelIN5flash19enable_sm80_to_sm89INS1_16FlashAttnFwdSm80INS1_25CollectiveMainloopFwdSm80ILi8ELi1ELb1EN4cute5tupleIJNS5_1CILi128EEES8_S8_EEELi128ENS_10bfloat16_tEfNS_4arch4Sm80ELb1ELb0ELb0ELb1ELb0ELb0ELb1ELb0EEENS1_21CollectiveEpilogueFwdIS9_NS6_IJNS7_ILi1EEESF_SF_EEESA_SC_Li256ELb1ELb1ELb0ELb0EEENS1_19SingleTileSchedulerILb1ELb0ELb1ELi128EEEEEEEEEvNT_6ParamsE,"",@"SHT_CUDA_INFO"
	.sectionflags	@""
	.align	4


	//----- nvinfo : EIATTR_CUDA_API_VERSION
	.align		4
        /*0000*/ 	.byte	0x04, 0x37
        /*0002*/ 	.short	(.L_528 - .L_527)
.L_527:
        /*0004*/ 	.word	0x00000082


	//----- nvinfo : EIATTR_KPARAM_INFO
	.align		4
.L_528:
        /*0008*/ 	.byte	0x04, 0x17
        /*000a*/ 	.short	(.L_530 - .L_529)
.L_529:
        /*000c*/ 	.word	0x00000000
        /*0010*/ 	.short	0x0000
        /*0012*/ 	.short	0x0000
        /*0014*/ 	.byte	0x00, 0xf0, 0x61, 0x10


	//----- nvinfo : EIATTR_SPARSE_MMA_MASK
	.align		4
.L_530:
        /*0018*/ 	.byte	0x03, 0x50
        /*001a*/ 	.short	0x0000


	//----- nvinfo : EIATTR_MAXREG_COUNT
	.align		4
        /*001c*/ 	.byte	0x03, 0x1b
        /*001e*/ 	.short	0x00ff


	//----- nvinfo : EIATTR_MERCURY_ISA_VERSION
	.align		4
        /*0020*/ 	.byte	0x03, 0x5f
        /*0022*/ 	.short	0x0101


	//----- nvinfo : EIATTR_EXIT_INSTR_OFFSETS
	.align		4
        /*0024*/ 	.byte	0x04, 0x1c
        /*0026*/ 	.short	(.L_532 - .L_531)


	//   ....[0]....
.L_531:
        /*0028*/ 	.word	0x00000010


	//----- nvinfo : EIATTR_MAX_THREADS
	.align		4
.L_532:
        /*002c*/ 	.byte	0x04, 0x05
        /*002e*/ 	.short	(.L_534 - .L_533)
.L_533:
        /*0030*/ 	.word	0x00000100
        /*0034*/ 	.word	0x00000001
        /*0038*/ 	.word	0x00000001


	//----- nvinfo : EIATTR_CBANK_PARAM_SIZE
	.align		4
.L_534:
        /*003c*/ 	.byte	0x03, 0x19
        /*003e*/ 	.short	0x0418


	//----- nvinfo : EIATTR_PARAM_CBANK
	.align		4
        /*0040*/ 	.byte	0x04, 0x0a
        /*0042*/ 	.short	(.L_536 - .L_535)
	.align		4
.L_535:
        /*0044*/ 	.word	index@(.nv.constant0._ZN7cutlass13device_kernelIN5flash19enable_sm80_to_sm89INS1_16FlashAttnFwdSm80INS1_25CollectiveMainloopFwdSm80ILi8ELi1ELb1EN4cute5tupleIJNS5_1CILi128EEES8_S8_EEELi128ENS_10bfloat16_tEfNS_4arch4Sm80ELb1ELb0ELb0ELb1ELb0ELb0ELb1ELb0EEENS1_21CollectiveEpilogueFwdIS9_NS6_IJNS7_ILi1EEESF_SF_EEESA_SC_Li256ELb1ELb1ELb0ELb0EEENS1_19SingleTileSchedulerILb1ELb0ELb1ELi128EEEEEEEEEvNT_6ParamsE)
        /*0048*/ 	.short	0x0210
        /*004a*/ 	.short	0x0418


	//----- nvinfo : EIATTR_SW_WAR
	.align		4
.L_536:
        /*004c*/ 	.byte	0x04, 0x36
        /*004e*/ 	.short	(.L_538 - .L_537)
.L_537:
        /*0050*/ 	.word	0x00000008
.L_538:


//--------------------- .nv.info._ZN7cutlass13device_kernelIN5flash19enable_sm80_to_sm89INS1_16FlashAttnFwdSm80INS1_25CollectiveMainloopFwdSm80ILi8ELi1ELb1EN4cute5tupleIJNS5_1CILi128EEES8_S8_EEELi128ENS_10bfloat16_tEfNS_4arch4Sm80ELb1ELb0ELb0ELb1ELb0ELb1ELb1ELb0EEENS1_21CollectiveEpilogueFwdIS9_NS6_IJNS7_ILi1EEESF_SF_EEESA_SC_Li256ELb1ELb1ELb0ELb0EEENS1_19SingleTileSchedulerILb1ELb0ELb1ELi128EEEEEEEEEvNT_6ParamsE --------------------------
	.section	.nv.info._ZN7cutlass13device_kernelIN5flash19enable_sm80_to_sm89INS1_16FlashAttnFwdSm80INS1_25CollectiveMainloopFwdSm80ILi8ELi1ELb1EN4cute5tupleIJNS5_1CILi128EEES8_S8_EEELi128ENS_10bfloat16_tEfNS_4arch4Sm80ELb1ELb0ELb0ELb1ELb0ELb1ELb1ELb0EEENS1_21CollectiveEpilogueFwdIS9_NS6_IJNS7_ILi1EEESF_SF_EEESA_SC_Li256ELb1ELb1ELb0ELb0EEENS1_19SingleTileSchedulerILb1ELb0ELb1ELi128EEEEEEEEEvNT_6ParamsE,"",@"SHT_CUDA_INFO"
	.sectionflags	@""
	.align	4


	//----- nvinfo : EIATTR_CUDA_API_VERSION
	.align		4
        /*0000*/ 	.byte	0x04, 0x37
        /*0002*/ 	.short	(.L_540 - .L_539)
.L_539:
        /*0004*/ 	.word	0x00000082


	//----- nvinfo : EIATTR_KPARAM_INFO
	.align		4
.L_540:
        /*0008*/ 	.byte	0x04, 0x17
        /*000a*/ 	.short	(.L_542 - .L_541)
.L_541:
        /*000c*/ 	.word	0x00000000
        /*0010*/ 	.short	0x0000
        /*0012*/ 	.short	0x0000
        /*0014*/ 	.byte	0x00, 0xf0, 0x61, 0x10


	//----- nvinfo : EIATTR_SPARSE_MMA_MASK
	.align		4
.L_542:
        /*0018*/ 	.byte	0x03, 0x50
        /*001a*/ 	.short	0x0000


	//----- nvinfo : EIATTR_MAXREG_COUNT
	.align		4
        /*001c*/ 	.byte	0x03, 0x1b
        /*001e*/ 	.short	0x00ff


	//----- nvinfo : EIATTR_MERCURY_ISA_VERSION
	.align		4
        /*0020*/ 	.byte	0x03, 0x5f
        /*0022*/ 	.short	0x0101


	//----- nvinfo : EIATTR_EXIT_INSTR_OFFSETS
	.align		4
        /*0024*/ 	.byte	0x04, 0x1c
        /*0026*/ 	.short	(.L_544 - .L_543)


	//   ....[0]....
.L_543:
        /*0028*/ 	.word	0x00000010


	//----- nvinfo : EIATTR_MAX_THREADS
	.align		4
.L_544:
        /*002c*/ 	.byte	0x04, 0x05
        /*002e*/ 	.short	(.L_546 - .L_545)
.L_545:
        /*0030*/ 	.word	0x00000100
        /*0034*/ 	.word	0x00000001
        /*0038*/ 	.word	0x00000001


	//----- nvinfo : EIATTR_CBANK_PARAM_SIZE
	.align		4
.L_546:
        /*003c*/ 	.byte	0x03, 0x19
        /*003e*/ 	.short	0x0418


	//----- nvinfo : EIATTR_PARAM_CBANK
	.align		4
        /*0040*/ 	.byte	0x04, 0x0a
        /*0042*/ 	.short	(.L_548 - .L_547)
	.align		4
.L_547:
        /*0044*/ 	.word	index@(.nv.constant0._ZN7cutlass13device_kernelIN5flash19enable_sm80_to_sm89INS1_16FlashAttnFwdSm80INS1_25CollectiveMainloopFwdSm80ILi8ELi1ELb1EN4cute5tupleIJNS5_1CILi128EEES8_S8_EEELi128ENS_10bfloat16_tEfNS_4arch4Sm80ELb1ELb0ELb0ELb1ELb0ELb1ELb1ELb0EEENS1_21CollectiveEpilogueFwdIS9_NS6_IJNS7_ILi1EEESF_SF_EEESA_SC_Li256ELb1ELb1ELb0ELb0EEENS1_19SingleTileSchedulerILb1ELb0ELb1ELi128EEEEEEEEEvNT_6ParamsE)
        /*0048*/ 	.short	0x0210
        /*004a*/ 	.short	0x0418


	//----- nvinfo : EIATTR_SW_WAR
	.align		4
.L_548:
        /*004c*/ 	.byte	0x04, 0x36
        /*004e*/ 	.short	(.L_550 - .L_549)
.L_549:
        /*0050*/ 	.word	0x00000008
.L_550:


//--------------------- .nv.info._ZN7cutlass13device_kernelIN5flash19enable_sm80_to_sm89INS1_16FlashAttnFwdSm80INS1_25CollectiveMainloopFwdSm80ILi4ELi1ELb0EN4cute5tupleIJNS5_1CILi128EEENS7_ILi64EEES8_EEELi128ENS_10bfloat16_tEfNS_4arch4Sm80ELb0ELb0ELb0ELb0ELb0ELb0ELb1ELb0EEENS1_21CollectiveEpilogueFwdINS6_IJS8_S8_S9_EEENS6_IJNS7_ILi1EEESH_SH_EEESB_SD_Li128ELb0ELb1ELb0ELb0EEENS1_19SingleTileSchedulerILb0ELb0ELb1ELi128EEEEEEEEEvNT_6ParamsE --------------------------
	.section	.nv.info._ZN7cutlass13device_kernelIN5flash19enable_sm80_to_sm89INS1_16FlashAttnFwdSm80INS1_25CollectiveMainloopFwdSm80ILi4ELi1ELb0EN4cute5tupleIJNS5_1CILi128EEENS7_ILi64EEES8_EEELi128ENS_10bfloat16_tEfNS_4arch4Sm80ELb0ELb0ELb0ELb0ELb0ELb0ELb1ELb0EEENS1_21CollectiveEpilogueFwdINS6_IJS8_S8_S9_EEENS6_IJNS7_ILi1EEESH_SH_EEESB_SD_Li128ELb0ELb1ELb0ELb0EEENS1_19SingleTileSchedulerILb0ELb0ELb1ELi128EEEEEEEEEvNT_6ParamsE,"",@"SHT_CUDA_INFO"
	.sectionflags	@""
	.align	4


	//----- nvinfo : EIATTR_CUDA_API_VERSION
	.align		4
        /*0000*/ 	.byte	0x04, 0x37
        /*0002*/ 	.short	(.L_552 - .L_551)
.L_551:
        /*0004*/ 	.word	0x00000082


	//----- nvinfo : EIATTR_KPARAM_INFO
	.align		4
.L_552:
        /*0008*/ 	.byte	0x04, 0x17
        /*000a*/ 	.short	(.L_554 - .L_553)
.L_553:
        /*000c*/ 	.word	0x00000000
        /*0010*/ 	.short	0x0000
        /*0012*/ 	.short	0x0000
        /*0014*/ 	.byte	0x00, 0xf0, 0x61, 0x10


	//----- nvinfo : EIATTR_SPARSE_MMA_MASK
	.align		4
.L_554:
        /*0018*/ 	.byte	0x03, 0x50
        /*001a*/ 	.short	0x0000


	//----- nvinfo : EIATTR_MAXREG_COUNT
	.align		4
        /*001c*/ 	.byte	0x03, 0x1b
        /*001e*/ 	.short	0x00ff


	//----- nvinfo : EIATTR_MERCURY_ISA_VERSION
	.align		4
        /*0020*/ 	.byte	0x03, 0x5f
        /*0022*/ 	.short	0x0101


	//----- nvinfo : EIATTR_EXIT_INSTR_OFFSETS
	.align		4
        /*0024*/ 	.byte	0x04, 0x1c
        /*0026*/ 	.short	(.L_556 - .L_555)


	//   ....[0]....
.L_555:
        /*0028*/ 	.word	0x00000010


	//----- nvinfo : EIATTR_MAX_THREADS
	.align		4
.L_556:
        /*002c*/ 	.byte	0x04, 0x05
        /*002e*/ 	.short	(.L_558 - .L_557)
.L_557:
        /*0030*/ 	.word	0x00000080
        /*0034*/ 	.word	0x00000001
        /*0038*/ 	.word	0x00000001


	//----- nvinfo : EIATTR_CBANK_PARAM_SIZE
	.align		4
.L_558:
        /*003c*/ 	.byte	0x03, 0x19
        /*003e*/ 	.short	0x0418


	//----- nvinfo : EIATTR_PARAM_CBANK
	.align		4
        /*0040*/ 	.byte	0x04, 0x0a
        /*0042*/ 	.short	(.L_560 - .L_559)
	.align		4
.L_559:
        /*0044*/ 	.word	index@(.nv.constant0._ZN7cutlass13device_kernelIN5flash19enable_sm80_to_sm89INS1_16FlashAttnFwdSm80INS1_25CollectiveMainloopFwdSm80ILi4ELi1ELb0EN4cute5tupleIJNS5_1CILi128EEENS7_ILi64EEES8_EEELi128ENS_10bfloat16_tEfNS_4arch4Sm80ELb0ELb0ELb0ELb0ELb0ELb0ELb1ELb0EEENS1_21CollectiveEpilogueFwdINS6_IJS8_S8_S9_EEENS6_IJNS7_ILi1EEESH_SH_EEESB_SD_Li128ELb0ELb1ELb0ELb0EEENS1_19SingleTileSchedulerILb0ELb0ELb1ELi128EEEEEEEEEvNT_6ParamsE)
        /*0048*/ 	.short	0x0210
        /*004a*/ 	.short	0x0418


	//----- nvinfo : EIATTR_SW_WAR
	.align		4
.L_560:
        /*004c*/ 	.byte	0x04, 0x36
        /*004e*/ 	.short	(.L_562 - .L_561)
.L_561:
        /*0050*/ 	.word	0x00000008
.L_562:


//--------------------- .nv.info._ZN7cutlass13device_kernelIN5flash19enable_sm80_to_sm89INS1_16FlashAttnFwdSm80INS1_25CollectiveMainloopFwdSm80ILi4ELi1ELb0EN4cute5tupleIJNS5_1CILi128EEENS7_ILi64EEES8_EEELi128ENS_10bfloat16_tEfNS_4arch4Sm80ELb0ELb0ELb0ELb1ELb0ELb0ELb1ELb0EEENS1_21CollectiveEpilogueFwdINS6_IJS8_S8_S9_EEENS6_IJNS7_ILi1EEESH_SH_EEESB_SD_Li128ELb1ELb1ELb0ELb0EEENS1_19SingleTileSchedulerILb1ELb0ELb1ELi128EEEEEEEEEvNT_6ParamsE --------------------------
	.section	.nv.info._ZN7cutlass13device_kernelIN5flash19enable_sm80_to_sm89INS1_16FlashAttnFwdSm80INS1_25CollectiveMainloopFwdSm80ILi4ELi1ELb0EN4cute5tupleIJNS5_1CILi128EEENS7_ILi64EEES8_EEELi128ENS_10bfloat16_tEfNS_4arch4Sm80ELb0ELb0ELb0ELb1ELb0ELb0ELb1ELb0EEENS1_21CollectiveEpilogueFwdINS6_IJS8_S8_S9_EEENS6_IJNS7_ILi1EEESH_SH_EEESB_SD_Li128ELb1ELb1ELb0ELb0EEENS1_19SingleTileSchedulerILb1ELb0ELb1ELi128EEEEEEEEEvNT_6ParamsE,"",@"SHT_CUDA_INFO"
	.sectionflags	@""
	.align	4


	//----- nvinfo : EIATTR_CUDA_API_VERSION
	.align		4
        /*0000*/ 	.byte	0x04, 0x37
        /*0002*/ 	.short	(.L_564 - .L_563)
.L_563:
        /*0004*/ 	.word	0x00000082


	//----- nvinfo : EIATTR_KPARAM_INFO
	.align		4
.L_564:
        /*0008*/ 	.byte	0x04, 0x17
        /*000a*/ 	.short	(.L_566 - .L_565)
.L_565:
        /*000c*/ 	.word	0x00000000
        /*0010*/ 	.short	0x0000
        /*0012*/ 	.short	0x0000
        /*0014*/ 	.byte	0x00, 0xf0, 0x61, 0x10


	//----- nvinfo : EIATTR_SPARSE_MMA_MASK
	.align		4
.L_566:
        /*0018*/ 	.byte	0x03, 0x50
        /*001a*/ 	.short	0x0000


	//----- nvinfo : EIATTR_MAXREG_COUNT
	.align		4
        /*001c*/ 	.byte	0x03, 0x1b
        /*001e*/ 	.short	0x00ff


	//----- nvinfo : EIATTR_MERCURY_ISA_VERSION
	.align		4
        /*0020*/ 	.byte	0x03, 0x5f
        /*0022*/ 	.short	0x0101


	//----- nvinfo : EIATTR_EXIT_INSTR_OFFSETS
	.align		4
        /*0024*/ 	.byte	0x04, 0x1c
        /*0026*/ 	.short	(.L_568 - .L_567)


	//   ....[0]....
.L_567:
        /*0028*/ 	.word	0x00000010


	//----- nvinfo : EIATTR_MAX_THREADS
	.align		4
.L_568:
        /*002c*/ 	.byte	0x04, 0x05
        /*002e*/ 	.short	(.L_570 - .L_569)
.L_569:
        /*0030*/ 	.word	0x00000080
        /*0034*/ 	.word	0x00000001
        /*0038*/ 	.word	0x00000001


	//----- nvinfo : EIATTR_CBANK_PARAM_SIZE
	.align		4
.L_570:
        /*003c*/ 	.byte	0x03, 0x19
        /*003e*/ 	.short	0x0418


	//----- nvinfo : EIATTR_PARAM_CBANK
	.align		4
        /*0040*/ 	.byte	0x04, 0x0a
        /*0042*/ 	.short	(.L_572 - .L_571)
	.align		4
.L_571:
        /*0044*/ 	.word	index@(.nv.constant0._ZN7cutlass13device_kernelIN5flash19enable_sm80_to_sm89INS1_16FlashAttnFwdSm80INS1_25CollectiveMainloopFwdSm80ILi4ELi1ELb0EN4cute5tupleIJNS5_1CILi128EEENS7_ILi64EEES8_EEELi128ENS_10bfloat16_tEfNS_4arch4Sm80ELb0ELb0ELb0ELb1ELb0ELb0ELb1ELb0EEENS1_21CollectiveEpilogueFwdINS6_IJS8_S8_S9_EEENS6_IJNS7_ILi1EEESH_SH_EEESB_SD_Li128ELb1ELb1ELb0ELb0EEENS1_19SingleTileSchedulerILb1ELb0ELb1ELi128EEEEEEEEEvNT_6ParamsE)
        /*0048*/ 	.short	0x0210
        /*004a*/ 	.short	0x0418


	//----- nvinfo : EIATTR_SW_WAR
	.align		4
.L_572:
        /*004c*/ 	.byte	0x04, 0x36
        /*004e*/ 	.short	(.L_574 - .L_573)
.L_573:
        /*0050*/ 	.word	0x00000008
.L_574:


//--------------------- .nv.info._ZN7cutlass13device_kernelIN5flash19enable_sm80_to_sm89INS1_16FlashAttnFwdSm80INS1_25CollectiveMainloopFwdSm80ILi4ELi1ELb0EN4cute5tupleIJNS5_1CILi128EEENS7_ILi64EEES8_EEELi128ENS_10bfloat16_tEfNS_4arch4Sm80ELb0ELb0ELb0ELb1ELb0ELb1ELb1ELb0EEENS1_21CollectiveEpilogueFwdINS6_IJS8_S8_S9_EEENS6_IJNS7_ILi1EEESH_SH_EEESB_SD_Li128ELb1ELb1ELb0ELb0EEENS1_19SingleTileSchedulerILb1ELb0ELb1ELi128EEEEEEEEEvNT_6ParamsE --------------------------
	.section	.nv.info._ZN7cutlass13device_kernelIN5flash19enable_sm80_to_sm89INS1_16FlashAttnFwdSm80INS1_25CollectiveMainloopFwdSm80ILi4ELi1ELb0EN4cute5tupleIJNS5_1CILi128EEENS7_ILi64EEES8_EEELi128ENS_10bfloat16_tEfNS_4arch4Sm80ELb0ELb0ELb0ELb1ELb0ELb1ELb1ELb0EEENS1_21CollectiveEpilogueFwdINS6_IJS8_S8_S9_EEENS6_IJNS7_ILi1EEESH_SH_EEESB_SD_Li128ELb1ELb1ELb0ELb0EEENS1_19SingleTileSchedulerILb1ELb0ELb1ELi128EEEEEEEEEvNT_6ParamsE,"",@"SHT_CUDA_INFO"
	.sectionflags	@""
	.align	4


	//----- nvinfo : EIATTR_CUDA_API_VERSION
	.align		4
        /*0000*/ 	.byte	0x04, 0x37
        /*0002*/ 	.short	(.L_576 - .L_575)
.L_575:
        /*0004*/ 	.word	0x00000082


	//----- nvinfo : EIATTR_KPARAM_INFO
	.align		4
.L_576:
        /*0008*/ 	.byte	0x04, 0x17
        /*000a*/ 	.short	(.L_578 - .L_577)
.L_577:
        /*000c*/ 	.word	0x00000000
        /*0010*/ 	.short	0x0000
        /*0012*/ 	.short	0x0000
        /*0014*/ 	.byte	0x00, 0xf0, 0x61, 0x10


	//----- nvinfo : EIATTR_SPARSE_MMA_MASK
	.align		4
.L_578:
        /*0018*/ 	.byte	0x03, 0x50
        /*001a*/ 	.short	0x0000


	//----- nvinfo : EIATTR_MAXREG_COUNT
	.align		4
        /*001c*/ 	.byte	0x03, 0x1b
        /*001e*/ 	.short	0x00ff


	//----- nvinfo : EIATTR_MERCURY_ISA_VERSION
	.align		4
        /*0020*/ 	.byte	0x03, 0x5f
        /*0022*/ 	.short	0x0101


	//----- nvinfo : EIATTR_EXIT_INSTR_OFFSETS
	.align		4
        /*0024*/ 	.byte	0x04, 0x1c
        /*0026*/ 	.short	(.L_580 - .L_579)


	//   ....[0]....
.L_579:
        /*0028*/ 	.word	0x00000010


	//----- nvinfo : EIATTR_MAX_THREADS
	.align		4
.L_580:
        /*002c*/ 	.byte	0x04, 0x05
        /*002e*/ 	.short	(.L_582 - .L_581)
.L_581:
        /*0030*/ 	.word	0x00000080
        /*0034*/ 	.word	0x00000001
        /*0038*/ 	.word	0x00000001


	//----- nvinfo : EIATTR_CBANK_PARAM_SIZE
	.align		4
.L_582:
        /*003c*/ 	.byte	0x03, 0x19
        /*003e*/ 	.short	0x0418


	//----- nvinfo : EIATTR_PARAM_CBANK
	.align		4
        /*0040*/ 	.byte	0x04, 0x0a
        /*0042*/ 	.short	(.L_584 - .L_583)
	.align		4
.L_583:
        /*0044*/ 	.word	index@(.nv.constant0._ZN7cutlass13device_kernelIN5flash19enable_sm80_to_sm89INS1_16FlashAttnFwdSm80INS1_25CollectiveMainloopFwdSm80ILi4ELi1ELb0EN4cute5tupleIJNS5_1CILi128EEENS7_ILi64EEES8_EEELi128ENS_10bfloat16_tEfNS_4arch4Sm80ELb0ELb0ELb0ELb1ELb0ELb1ELb1ELb0EEENS1_21CollectiveEpilogueFwdINS6_IJS8_S8_S9_EEENS6_IJNS7_ILi1EEESH_SH_EEESB_SD_Li128ELb1ELb1ELb0ELb0EEENS1_19SingleTileSchedulerILb1ELb0ELb1ELi128EEEEEEEEEvNT_6ParamsE)
        /*0048*/ 	.short	0x0210
        /*004a*/ 	.short	0x0418


	//----- nvinfo : EIATTR_SW_WAR
	.align		4
.L_584:
        /*004c*/ 	.byte	0x04, 0x36
        /*004e*/ 	.short	(.L_586 - .L_585)
.L_585:
        /*0050*/ 	.word	0x00000008
.L_586:


//--------------------- .nv.info._ZN7cutlass13device_kernelIN5flash19enable_sm80_to_sm89INS1_16FlashAttnFwdSm80INS1_25CollectiveMainloopFwdSm80ILi4ELi1ELb0EN4cute5tupleIJNS5_1CILi128EEENS7_ILi48EEES8_EEELi128ENS_10bfloat16_tEfNS_4arch4Sm80ELb0ELb1ELb0ELb0ELb0ELb0ELb1ELb0EEENS1_21CollectiveEpilogueFwdINS6_IJS8_S8_S9_EEENS6_IJNS7_ILi1EEESH_SH_EEESB_SD_Li128ELb0ELb1ELb0ELb0EEENS1_19SingleTileSchedulerILb0ELb0ELb1ELi128EEEEEEEEEvNT_6ParamsE --------------------------
	.section	.nv.info._ZN7cutlass13device_kernelIN5flash19enable_sm80_to_sm89INS1_16FlashAttnFwdSm80INS1_25CollectiveMainloopFwdSm80ILi4ELi1ELb0EN4cute5tupleIJNS5_1CILi128EEENS7_ILi48EEES8_EEELi128ENS_10bfloat16_tEfNS_4arch4Sm80ELb0ELb1ELb0ELb0ELb0ELb0ELb1ELb0EEENS1_21CollectiveEpilogueFwdINS6_IJS8_S8_S9_EEENS6_IJNS7_ILi1EEESH_SH_EEESB_SD_Li128ELb0ELb1ELb0ELb0EEENS1_19SingleTileSchedulerILb0ELb0ELb1ELi128EEEEEEEEEvNT_6ParamsE,"",@"SHT_CUDA_INFO"
	.sectionflags	@""
	.align	4


	//----- nvinfo : EIATTR_CUDA_API_VERSION
	.align		4
        /*0000*/ 	.byte	0x04, 0x37
        /*0002*/ 	.short	(.L_588 - .L_587)
.L_587:
        /*0004*/ 	.word	0x00000082


	//----- nvinfo : EIATTR_KPARAM_INFO
	.align		4
.L_588:
        /*0008*/ 	.byte	0x04, 0x17
        /*000a*/ 	.short	(.L_590 - .L_589)
.L_589:
        /*000c*/ 	.word	0x00000000
        /*0010*/ 	.short	0x0000
        /*0012*/ 	.short	0x0000
        /*0014*/ 	.byte	0x00, 0xf0, 0x61, 0x10


	//----- nvinfo : EIATTR_SPARSE_MMA_MASK
	.align		4
.L_590:
        /*0018*/ 	.byte	0x03, 0x50
        /*001a*/ 	.short	0x0000


	//----- nvinfo : EIATTR_MAXREG_COUNT
	.align		4
        /*001c*/ 	.byte	0x03, 0x1b
        /*001e*/ 	.short	0x00ff


	//----- nvinfo : EIATTR_MERCURY_ISA_VERSION
	.align		4
        /*0020*/ 	.byte	0x03, 0x5f
        /*0022*/ 	.short	0x0101


	//----- nvinfo : EIATTR_EXIT_INSTR_OFFSETS
	.align		4
        /*0024*/ 	.byte	0x04, 0x1c
        /*0026*/ 	.short	(.L_592 - .L_591)


	//   ....[0]....
.L_591:
        /*0028*/ 	.word	0x00000010


	//----- nvinfo : EIATTR_MAX_THREADS
	.align		4
.L_592:
        /*002c*/ 	.byte	0x04, 0x05
        /*002e*/ 	.short	(.L_594 - .L_593)
.L_593:
        /*0030*/ 	.word	0x00000080
        /*0034*/ 	.word	0x00000001
        /*0038*/ 	.word	0x00000001


	//----- nvinfo : EIATTR_CBANK_PARAM_SIZE
	.align		4
.L_594:
        /*003c*/ 	.byte	0x03, 0x19
        /*003e*/ 	.short	0x0418


	//----- nvinfo : EIATTR_PARAM_CBANK
	.align		4
        /*0040*/ 	.byte	0x04, 0x0a
        /*0042*/ 	.short	(.L_596 - .L_595)
	.align		4
.L_595:
        /*0044*/ 	.word	index@(.nv.constant0._ZN7cutlass13device_kernelIN5flash19enable_sm80_to_sm89INS1_16FlashAttnFwdSm80INS1_25CollectiveMainloopFwdSm80ILi4ELi1ELb0EN4cute5tupleIJNS5_1CILi128EEENS7_ILi48EEES8_EEELi128ENS_10bfloat16_tEfNS_4arch4Sm80ELb0ELb1ELb0ELb0ELb0ELb0ELb1ELb0EEENS1_21CollectiveEpilogueFwdINS6_IJS8_S8_S9_EEENS6_IJNS7_ILi1EEESH_SH_EEESB_SD_Li128ELb0ELb1ELb0ELb0EEENS1_19SingleTileSchedulerILb0ELb0ELb1ELi128EEEEEEEEEvNT_6ParamsE)
        /*0048*/ 	.short	0x0210
        /*004a*/ 	.short	0x0418


	//----- nvinfo : EIATTR_SW_WAR
	.align		4
.L_596:
        /*004c*/ 	.byte	0x04, 0x36
        /*004e*/ 	.short	(.L_598 - .L_597)
.L_597:
        /*0050*/ 	.word	0x00000008
.L_598:


//--------------------- .nv.info._ZN7cutlass13device_kernelIN5flash19enable_sm80_to_sm89INS1_16FlashAttnFwdSm80INS1_25CollectiveMainloopFwdSm80ILi4ELi1ELb0EN4cute5tupleIJNS5_1CILi128EEENS7_ILi48EEES8_EEELi128ENS_10bfloat16_tEfNS_4arch4Sm80ELb0ELb1ELb0ELb1ELb0ELb0ELb1ELb0EEENS1_21CollectiveEpilogueFwdINS6_IJS8_S8_S9_EEENS6_IJNS7_ILi1EEESH_SH_EEESB_SD_Li128ELb1ELb1ELb0ELb0EEENS1_19SingleTileSchedulerILb1ELb0ELb1ELi128EEEEEEEEEvNT_6ParamsE --------------------------
	.section	.nv.info._ZN7cutlass13device_kernelIN5flash19enable_sm80_to_sm89INS1_16FlashAttnFwdSm80INS1_25CollectiveMainloopFwdSm80ILi4ELi1ELb0EN4cute5tupleIJNS5_1CILi128EEENS7_ILi48EEES8_EEELi128ENS_10bfloat16_tEfNS_4arch4Sm80ELb0ELb1ELb0ELb1ELb0ELb0ELb1ELb0EEENS1_21CollectiveEpilogueFwdINS6_IJS8_S8_S9_EEENS6_IJNS7_ILi1EEESH_SH_EEESB_SD_Li128ELb1ELb1ELb0ELb0EEENS1_19SingleTileSchedulerILb1ELb0ELb1ELi128EEEEEEEEEvNT_6ParamsE,"",@"SHT_CUDA_INFO"
	.sectionflags	@""
	.align	4


	//----- nvinfo : EIATTR_CUDA_API_VERSION
	.align		4
        /*0000*/ 	.byte	0x04, 0x37
        /*0002*/ 	.short	(.L_600 - .L_599)
.L_599:
        /*0004*/ 	.word	0x00000082


	//----- nvinfo : EIATTR_KPARAM_INFO
	.align		4
.L_600:
        /*0008*/ 	.byte	0x04, 0x17
        /*000a*/ 	.short	(.L_602 - .L_601)
.L_601:
        /*000c*/ 	.word	0x00000000
        /*0010*/ 	.short	0x0000
        /*0012*/ 	.short	0x0000
        /*0014*/ 	.byte	0x00, 0xf0, 0x61, 0x10


	//----- nvinfo : EIATTR_SPARSE_MMA_MASK
	.align		4
.L_602:
        /*0018*/ 	.byte	0x03, 0x50
        /*001a*/ 	.short	0x0000


	//----- nvinfo : EIATTR_MAXREG_COUNT
	.align		4
        /*001c*/ 	.byte	0x03, 0x1b
        /*001e*/ 	.short	0x00ff


	//----- nvinfo : EIATTR_MERCURY_ISA_VERSION
	.align		4
        /*0020*/ 	.byte	0x03, 0x5f
        /*0022*/ 	.short	0x0101


	//----- nvinfo : EIATTR_EXIT_INSTR_OFFSETS
	.align		4
        /*0024*/ 	.byte	0x04, 0x1c
        /*0026*/ 	.short	(.L_604 - .L_603)


	//   ....[0]....
.L_603:
        /*0028*/ 	.word	0x00000010


	//----- nvinfo : EIATTR_MAX_THREADS
	.align		4
.L_604:
        /*002c*/ 	.byte	0x04, 0x05
        /*002e*/ 	.short	(.L_606 - .L_605)
.L_605:
        /*0030*/ 	.word	0x00000080
        /*0034*/ 	.word	0x00000001
        /*0038*/ 	.word	0x00000001


	//----- nvinfo : EIATTR_CBANK_PARAM_SIZE
	.align		4
.L_606:
        /*003c*/ 	.byte	0x03, 0x19
        /*003e*/ 	.short	0x0418


	//----- nvinfo : EIATTR_PARAM_CBANK
	.align		4
        /*0040*/ 	.byte	0x04, 0x0a
        /*0042*/ 	.short	(.L_608 - .L_607)
	.align		4
.L_607:
        /*0044*/ 	.word	index@(.nv.constant0._ZN7cutlass13device_kernelIN5flash19enable_sm80_to_sm89INS1_16FlashAttnFwdSm80INS1_25CollectiveMainloopFwdSm80ILi4ELi1ELb0EN4cute5tupleIJNS5_1CILi128EEENS7_ILi48EEES8_EEELi128ENS_10bfloat16_tEfNS_4arch4Sm80ELb0ELb1ELb0ELb1ELb0ELb0ELb1ELb0EEENS1_21CollectiveEpilogueFwdINS6_IJS8_S8_S9_EEENS6_IJNS7_ILi1EEESH_SH_EEESB_SD_Li128ELb1ELb1ELb0ELb0EEENS1_19SingleTileSchedulerILb1ELb0ELb1ELi128EEEEEEEEEvNT_6ParamsE)
        /*0048*/ 	.short	0x0210
        /*004a*/ 	.short	0x0418


	//----- nvinfo : EIATTR_SW_WAR
	.align		4
.L_608:
        /*004c*/ 	.byte	0x04, 0x36
        /*004e*/ 	.short	(.L_610 - .L_609)
.L_609:
        /*0050*/ 	.word	0x00000008
.L_610:


//--------------------- .nv.info._ZN7cutlass13device_kernelIN5flash19enable_sm80_to_sm89INS1_16FlashAttnFwdSm80INS1_25CollectiveMainloopFwdSm80ILi4ELi1ELb0EN4cute5tupleIJNS5_1CILi128EEENS7_ILi48EEES8_EEELi128ENS_10bfloat16_tEfNS_4arch4Sm80ELb0ELb1ELb0ELb1ELb0ELb1ELb1ELb0EEENS1_21CollectiveEpilogueFwdINS6_IJS8_S8_S9_EEENS6_IJNS7_ILi1EEESH_SH_EEESB_SD_Li128ELb1ELb1ELb0ELb0EEENS1_19SingleTileSchedulerILb1ELb0ELb1ELi128EEEEEEEEEvNT_6ParamsE --------------------------
	.section	.nv.info._ZN7cutlass13device_kernelIN5flash19enable_sm80_to_sm89INS1_16FlashAttnFwdSm80INS1_25CollectiveMainloopFwdSm80ILi4ELi1ELb0EN4cute5tupleIJNS5_1CILi128EEENS7_ILi48EEES8_EEELi128ENS_10bfloat16_tEfNS_4arch4Sm80ELb0ELb1ELb0ELb1ELb0ELb1ELb1ELb0EEENS1_21CollectiveEpilogueFwdINS6_IJS8_S8_S9_EEENS6_IJNS7_ILi1EEESH_SH_EEESB_SD_Li128ELb1ELb1ELb0ELb0EEENS1_19SingleTileSchedulerILb1ELb0ELb1ELi128EEEEEEEEEvNT_6ParamsE,"",@"SHT_CUDA_INFO"
	.sectionflags	@""
	.align	4


	//----- nvinfo : EIATTR_CUDA_API_VERSION
	.align		4
        /*0000*/ 	.byte	0x04, 0x37
        /*0002*/ 	.short	(.L_612 - .L_611)
.L_611:
        /*0004*/ 	.word	0x00000082


	//----- nvinfo : EIATTR_KPARAM_INFO
	.align		4
.L_612:
        /*0008*/ 	.byte	0x04, 0x17
        /*000a*/ 	.short	(.L_614 - .L_613)
.L_613:
        /*000c*/ 	.word	0x00000000
        /*0010*/ 	.short	0x0000
        /*0012*/ 	.short	0x0000
        /*0014*/ 	.byte	0x00, 0xf0, 0x61, 0x10


	//----- nvinfo : EIATTR_SPARSE_MMA_MASK
	.align		4
.L_614:
        /*0018*/ 	.byte	0x03, 0x50
        /*001a*/ 	.short	0x0000


	//----- nvinfo : EIATTR_MAXREG_COUNT
	.align		4
        /*001c*/ 	.byte	0x03, 0x1b
        /*001e*/ 	.short	0x00ff


	//----- nvinfo : EIATTR_MERCURY_ISA_VERSION
	.align		4
        /*0020*/ 	.byte	0x03, 0x5f
        /*0022*/ 	.short	0x0101


	//----- nvinfo : EIATTR_EXIT_INSTR_OFFSETS
	.align		4
        /*0024*/ 	.byte	0x04, 0x1c
        /*0026*/ 	.short	(.L_616 - .L_615)


	//   ....[0]....
.L_615:
        /*0028*/ 	.word	0x00000010


	//----- nvinfo : EIATTR_MAX_THREADS
	.align		4
.L_616:
        /*002c*/ 	.byte	0x04, 0x05
        /*002e*/ 	.short	(.L_618 - .L_617)
.L_617:
        /*0030*/ 	.word	0x00000080
        /*0034*/ 	.word	0x00000001
        /*0038*/ 	.word	0x00000001


	//----- nvinfo : EIATTR_CBANK_PARAM_SIZE
	.align		4
.L_618:
        /*003c*/ 	.byte	0x03, 0x19
        /*003e*/ 	.short	0x0418


	//----- nvinfo : EIATTR_PARAM_CBANK
	.align		4
        /*0040*/ 	.byte	0x04, 0x0a
        /*0042*/ 	.short	(.L_620 - .L_619)
	.align		4
.L_619:
        /*0044*/ 	.word	index@(.nv.constant0._ZN7cutlass13device_kernelIN5flash19enable_sm80_to_sm89INS1_16FlashAttnFwdSm80INS1_25CollectiveMainloopFwdSm80ILi4ELi1ELb0EN4cute5tupleIJNS5_1CILi128EEENS7_ILi48EEES8_EEELi128ENS_10bfloat16_tEfNS_4arch4Sm80ELb0ELb1ELb0ELb1ELb0ELb1ELb1ELb0EEENS1_21CollectiveEpilogueFwdINS6_IJS8_S8_S9_EEENS6_IJNS7_ILi1EEESH_SH_EEESB_SD_Li128ELb1ELb1ELb0ELb0EEENS1_19SingleTileSchedulerILb1ELb0ELb1ELi128EEEEEEEEEvNT_6ParamsE)
        /*0048*/ 	.short	0x0210
        /*004a*/ 	.short	0x0418


	//----- nvinfo : EIATTR_SW_WAR
	.align		4
.L_620:
        /*004c*/ 	.byte	0x04, 0x36
        /*004e*/ 	.short	(.L_622 - .L_621)
.L_621:
        /*0050*/ 	.word	0x00000008
.L_622:


//--------------------- .nv.info._ZN7cutlass13device_kernelIN5flash19enable_sm80_to_sm89INS1_16FlashAttnFwdSm80INS1_25CollectiveMainloopFwdSm80ILi4ELi1ELb0EN4cute5tupleIJNS5_1CILi128EEENS7_ILi64EEES8_EEELi128ENS_10bfloat16_tEfNS_4arch4Sm80ELb1ELb0ELb0ELb0ELb0ELb0ELb1ELb0EEENS1_21CollectiveEpilogueFwdINS6_IJS8_S8_S9_EEENS6_IJNS7_ILi1EEESH_SH_EEESB_SD_Li128ELb0ELb1ELb0ELb0EEENS1_30DynamicPersistentTileSchedulerILi128ELi128ELb0ELb1ELb0EEEEEEEEEvNT_6ParamsE --------------------------
	.section	.nv.info._ZN7cutlass13device_kernelIN5flash19enable_sm80_to_sm89INS1_16FlashAttnFwdSm80INS1_25CollectiveMainloopFwdSm80ILi4ELi1ELb0EN4cute5tupleIJNS5_1CILi128EEENS7_ILi64EEES8_EEELi128ENS_10bfloat16_tEfNS_4arch4Sm80ELb1ELb0ELb0ELb0ELb0ELb0ELb1ELb0EEENS1_21CollectiveEpilogueFwdINS6_IJS8_S8_S9_EEENS6_IJNS7_ILi1EEESH_SH_EEESB_SD_Li128ELb0ELb1ELb0ELb0EEENS1_30DynamicPersistentTileSchedulerILi128ELi128ELb0ELb1ELb0EEEEEEEEEvNT_6ParamsE,"",@"SHT_CUDA_INFO"
	.sectionflags	@""
	.align	4


	//----- nvinfo : EIATTR_CUDA_API_VERSION
	.align		4
        /*0000*/ 	.byte	0x04, 0x37
        /*0002*/ 	.short	(.L_624 - .L_623)
.L_623:
        /*0004*/ 	.word	0x00000082


	//----- nvinfo : EIATTR_KPARAM_INFO
	.align		4
.L_624:
        /*0008*/ 	.byte	0x04, 0x17
        /*000a*/ 	.short	(.L_626 - .L_625)
.L_625:
        /*000c*/ 	.word	0x00000000
        /*0010*/ 	.short	0x0000
        /*0012*/ 	.short	0x0000
        /*0014*/ 	.byte	0x00, 0xf0, 0xa1, 0x10


	//----- nvinfo : EIATTR_SPARSE_MMA_MASK
	.align		4
.L_626:
        /*0018*/ 	.byte	0x03, 0x50
        /*001a*/ 	.short	0x0000


	//----- nvinfo : EIATTR_MAXREG_COUNT
	.align		4
        /*001c*/ 	.byte	0x03, 0x1b
        /*001e*/ 	.short	0x00ff


	//----- nvinfo : EIATTR_MERCURY_ISA_VERSION
	.align		4
        /*0020*/ 	.byte	0x03, 0x5f
        /*0022*/ 	.short	0x0101


	//----- nvinfo : EIATTR_EXIT_INSTR_OFFSETS
	.align		4
        /*0024*/ 	.byte	0x04, 0x1c
        /*0026*/ 	.short	(.L_628 - .L_627)


	//   ....[0]....
.L_627:
        /*0028*/ 	.word	0x00000010


	//----- nvinfo : EIATTR_MAX_THREADS
	.align		4
.L_628:
        /*002c*/ 	.byte	0x04, 0x05
        /*002e*/ 	.short	(.L_630 - .L_629)
.L_629:
        /*0030*/ 	.word	0x00000080
        /*0034*/ 	.word	0x00000001
        /*0038*/ 	.word	0x00000001


	//----- nvinfo : EIATTR_CBANK_PARAM_SIZE
	.align		4
.L_630:
        /*003c*/ 	.byte	0x03, 0x19
        /*003e*/ 	.short	0x0428


	//----- nvinfo : EIATTR_PARAM_CBANK
	.align		4
        /*0040*/ 	.byte	0x04, 0x0a
        /*0042*/ 	.short	(.L_632 - .L_631)
	.align		4
.L_631:
        /*0044*/ 	.word	index@(.nv.constant0._ZN7cutlass13device_kernelIN5flash19enable_sm80_to_sm89INS1_16FlashAttnFwdSm80INS1_25CollectiveMainloopFwdSm80ILi4ELi1ELb0EN4cute5tupleIJNS5_1CILi128EEENS7_ILi64EEES8_EEELi128ENS_10bfloat16_tEfNS_4arch4Sm80ELb1ELb0ELb0ELb0ELb0ELb0ELb1ELb0EEENS1_21CollectiveEpilogueFwdINS6_IJS8_S8_S9_EEENS6_IJNS7_ILi1EEESH_SH_EEESB_SD_Li128ELb0ELb1ELb0ELb0EEENS1_30DynamicPersistentTileSchedulerILi128ELi128ELb0ELb1ELb0EEEEEEEEEvNT_6ParamsE)
        /*0048*/ 	.short	0x0210
        /*004a*/ 	.short	0x0428


	//----- nvinfo : EIATTR_SW_WAR
	.align		4
.L_632:
        /*004c*/ 	.byte	0x04, 0x36
        /*004e*/ 	.short	(.L_634 - .L_633)
.L_633:
        /*0050*/ 	.word	0x00000008
.L_634:


//--------------------- .nv.info._ZN7cutlass13device_kernelIN5flash19enable_sm80_to_sm89INS1_16FlashAttnFwdSm80INS1_25CollectiveMainloopFwdSm80ILi4ELi1ELb0EN4cute5tupleIJNS5_1CILi128EEENS7_ILi64EEES8_EEELi128ENS_10bfloat16_tEfNS_4arch4Sm80ELb1ELb0ELb0ELb1ELb0ELb0ELb1ELb0EEENS1_21CollectiveEpilogueFwdINS6_IJS8_S8_S9_EEENS6_IJNS7_ILi1EEESH_SH_EEESB_SD_Li128ELb1ELb1ELb0ELb0EEENS1_19SingleTileSchedulerILb1ELb0ELb1ELi128EEEEEEEEEvNT_6ParamsE --------------------------
	.section	.nv.info._ZN7cutlass13device_kernelIN5flash19enable_sm80_to_sm89INS1_16FlashAttnFwdSm80INS1_25CollectiveMainloopFwdSm80ILi4ELi1ELb0EN4cute5tupleIJNS5_1CILi128EEENS7_ILi64EEES8_EEELi128ENS_10bfloat16_tEfNS_4arch4Sm80ELb1ELb0ELb0ELb1ELb0ELb0ELb1ELb0EEENS1_21CollectiveEpilogueFwdINS6_IJS8_S8_S9_EEENS6_IJNS7_ILi1EEESH_SH_EEESB_SD_Li128ELb1ELb1ELb0ELb0EEENS1_19SingleTileSchedulerILb1ELb0ELb1ELi128EEEEEEEEEvNT_6ParamsE,"",@"SHT_CUDA_INFO"
	.sectionflags	@""
	.align	4


	//----- nvinfo : EIATTR_CUDA_API_VERSION
	.align		4
        /*0000*/ 	.byte	0x04, 0x37
        /*0002*/ 	.short	(.L_636 - .L_635)
.L_635:
        /*0004*/ 	.word	0x00000082


	//----- nvinfo : EIATTR_KPARAM_INFO
	.align		4
.L_636:
        /*0008*/ 	.byte	0x04, 0x17
        /*000a*/ 	.short	(.L_638 - .L_637)
.L_637:
        /*000c*/ 	.word	0x00000000
        /*0010*/ 	.short	0x0000
        /*0012*/ 	.short	0x0000
        /*0014*/ 	.byte	0x00, 0xf0, 0x61, 0x10


	//----- nvinfo : EIATTR_SPARSE_MMA_MASK
	.align		4
.L_638:
        /*0018*/ 	.byte	0x03, 0x50
        /*001a*/ 	.short	0x0000


	//----- nvinfo : EIATTR_MAXREG_COUNT
	.align		4
        /*001c*/ 	.byte	0x03, 0x1b
        /*001e*/ 	.short	0x00ff


	//----- nvinfo : EIATTR_MERCURY_ISA_VERSION
	.align		4
        /*0020*/ 	.byte	0x03, 0x5f
        /*0022*/ 	.short	0x0101


	//----- nvinfo : EIATTR_EXIT_INSTR_OFFSETS
	.align		4
        /*0024*/ 	.byte	0x04, 0x1c
        /*0026*/ 	.short	(.L_640 - .L_639)


	//   ....[0]....
.L_639:
        /*0028*/ 	.word	0x00000010


	//----- nvinfo : EIATTR_MAX_THREADS
	.align		4
.L_640:
        /*002c*/ 	.byte	0x04, 0x05
        /*002e*/ 	.short	(.L_642 - .L_641)
.L_641:
        /*0030*/ 	.word	0x00000080
        /*0034*/ 	.word	0x00000001
        /*0038*/ 	.word	0x00000001


	//----- nvinfo : EIATTR_CBANK_PARAM_SIZE
	.align		4
.L_642:
        /*003c*/ 	.byte	0x03, 0x19
        /*003e*/ 	.short	0x0418


	//----- nvinfo : EIATTR_PARAM_CBANK
	.align		4
        /*0040*/ 	.byte	0x04, 0x0a
        /*0042*/ 	.short	(.L_644 - .L_643)
	.align		4
.L_643:
        /*0044*/ 	.word	index@(.nv.constant0._ZN7cutlass13device_kernelIN5flash19enable_sm80_to_sm89INS1_16FlashAttnFwdSm80INS1_25CollectiveMainloopFwdSm80ILi4ELi1ELb0EN4cute5tupleIJNS5_1CILi128EEENS7_ILi64EEES8_EEELi128ENS_10bfloat16_tEfNS_4arch4Sm80ELb1ELb0ELb0ELb1ELb0ELb0ELb1ELb0EEENS1_21CollectiveEpilogueFwdINS6_IJS8_S8_S9_EEENS6_IJNS7_ILi1EEESH_SH_EEESB_SD_Li128ELb1ELb1ELb0ELb0EEENS1_19SingleTileSchedulerILb1ELb0ELb1ELi128EEEEEEEEEvNT_6ParamsE)
        /*0048*/ 	.short	0x0210
        /*004a*/ 	.short	0x0418


	//----- nvinfo : EIATTR_SW_WAR
	.align		4
.L_644:
        /*004c*/ 	.byte	0x04, 0x36
        /*004e*/ 	.short	(.L_646 - .L_645)
.L_645:
        /*0050*/ 	.word	0x00000008
.L_646:


//--------------------- .nv.info._ZN7cutlass13device_kernelIN5flash19enable_sm80_to_sm89INS1_16FlashAttnFwdSm80INS1_25CollectiveMainloopFwdSm80ILi4ELi1ELb0EN4cute5tupleIJNS5_1CILi128EEENS7_ILi64EEES8_EEELi128ENS_10bfloat16_tEfNS_4arch4Sm80ELb1ELb0ELb0ELb1ELb0ELb1ELb1ELb0EEENS1_21CollectiveEpilogueFwdINS6_IJS8_S8_S9_EEENS6_IJNS7_ILi1EEESH_SH_EEESB_SD_Li128ELb1ELb1ELb0ELb0EEENS1_19SingleTileSchedulerILb1ELb0ELb1ELi128EEEEEEEEEvNT_6ParamsE --------------------------
	.section	.nv.info._ZN7cutlass13device_kernelIN5flash19enable_sm80_to_sm89INS1_16FlashAttnFwdSm80INS1_25CollectiveMainloopFwdSm80ILi4ELi1ELb0EN4cute5tupleIJNS5_1CILi128EEENS7_ILi64EEES8_EEELi128ENS_10bfloat16_tEfNS_4arch4Sm80ELb1ELb0ELb0ELb1ELb0ELb1ELb1ELb0EEENS1_21CollectiveEpilogueFwdINS6_IJS8_S8_S9_EEENS6_IJNS7_ILi1EEESH_SH_EEESB_SD_Li128ELb1ELb1ELb0ELb0EEENS1_19SingleTileSchedulerILb1ELb0ELb1ELi128EEEEEEEEEvNT_6ParamsE,"",@"SHT_CUDA_INFO"
	.sectionflags	@""
	.align	4


	//----- nvinfo : EIATTR_CUDA_API_VERSION
	.align		4
        /*0000*/ 	.byte	0x04, 0x37
        /*0002*/ 	.short	(.L_648 - .L_647)
.L_647:
        /*0004*/ 	.word	0x00000082


	//----- nvinfo : EIATTR_KPARAM_INFO
	.align		4
.L_648:
        /*0008*/ 	.byte	0x04, 0x17
        /*000a*/ 	.short	(.L_650 - .L_649)
.L_649:
        /*000c*/ 	.word	0x00000000
        /*0010*/ 	.short	0x0000
        /*0012*/ 	.short	0x0000
        /*0014*/ 	.byte	0x00, 0xf0, 0x61, 0x10


	//----- nvinfo : EIATTR_SPARSE_MMA_MASK
	.align		4
.L_650:
        /*0018*/ 	.byte	0x03, 0x50
        /*001a*/ 	.short	0x0000


	//----- nvinfo : EIATTR_MAXREG_COUNT
	.align		4
        /*001c*/ 	.byte	0x03, 0x1b
        /*001e*/ 	.short	0x00ff


	//----- nvinfo : EIATTR_MERCURY_ISA_VERSION
	.align		4
        /*0020*/ 	.byte	0x03, 0x5f
        /*0022*/ 	.short	0x0101


	//----- nvinfo : EIATTR_EXIT_INSTR_OFFSETS
	.align		4
        /*0024*/ 	.byte	0x04, 0x1c
        /*0026*/ 	.short	(.L_652 - .L_651)


	//   ....[0]....
.L_651:
        /*0028*/ 	.word	0x00000010


	//----- nvinfo : EIATTR_MAX_THREADS
	.align		4
.L_652:
        /*002c*/ 	.byte	0x04, 0x05
        /*002e*/ 	.short	(.L_654 - .L_653)
.L_653:
        /*0030*/ 	.word	0x00000080
        /*0034*/ 	.word	0x00000001
        /*0038*/ 	.word	0x00000001


	//----- nvinfo : EIATTR_CBANK_PARAM_SIZE
	.align		4
.L_654:
        /*003c*/ 	.byte	0x03, 0x19
        /*003e*/ 	.short	0x0418


	//----- nvinfo : EIATTR_PARAM_CBANK
	.align		4
        /*0040*/ 	.byte	0x04, 0x0a
        /*0042*/ 	.short	(.L_656 - .L_655)
	.align		4
.L_655:
        /*0044*/ 	.word	index@(.nv.constant0._ZN7cutlass13device_kernelIN5flash19enable_sm80_to_sm89INS1_16FlashAttnFwdSm80INS1_25CollectiveMainloopFwdSm80ILi4ELi1ELb0EN4cute5tupleIJNS5_1CILi128EEENS7_ILi64EEES8_EEELi128ENS_10bfloat16_tEfNS_4arch4Sm80ELb1ELb0ELb0ELb1ELb0ELb1ELb1ELb0EEENS1_21CollectiveEpilogueFwdINS6_IJS8_S8_S9_EEENS6_IJNS7_ILi1EEESH_SH_EEESB_SD_Li128ELb1ELb1ELb0ELb0EEENS1_19SingleTileSchedulerILb1ELb0ELb1ELi128EEEEEEEEEvNT_6ParamsE)
        /*0048*/ 	.short	0x0210
        /*004a*/ 	.short	0x0418


	//----- nvinfo : EIATTR_SW_WAR
	.align		4
.L_656:
        /*004c*/ 	.byte	0x04, 0x36
        /*004e*/ 	.short	(.L_658 - .L_657)
.L_657:
        /*0050*/ 	.word	0x00000008
.L_658:


//--------------------- .nv.callgraph             --------------------------
	.section	.nv.callgraph,"",@"SHT_CUDA_CALLGRAPH"
	.align	4
	.sectionentsize	8
	.align		4
        /*0000*/ 	.word	0x00000000
	.align		4
        /*0004*/ 	.word	0xffffffff
	.align		4
        /*0008*/ 	.word	0x00000000
	.align		4
        /*000c*/ 	.word	0xfffffffe
	.align		4
        /*0010*/ 	.word	0x00000000
	.align		4
        /*0014*/ 	.word	0xfffffffd
	.align		4
        /*0018*/ 	.word	0x00000000
	.align		4
        /*001c*/ 	.word	0xfffffffc


//--------------------- .nv.constant4             --------------------------
	.section	.nv.constant4,"a",@progbits
	.align	8
	.align		8
.nv.constant4:
        /*0000*/ 	.dword	_ZN77_INTERNAL_42087de5_41_flash_fwd_hdim128_bf16_softcapall_sm80_cu_cf07d2ef_30954cuda3std3__45__cpo5beginE
	.align		8
        /*0008*/ 	.dword	_ZN77_INTERNAL_42087de5_41_flash_fwd_hdim128_bf16_softcapall_sm80_cu_cf07d2ef_30954cuda3std3__45__cpo3endE
	.align		8
        /*0010*/ 	.dword	_ZN77_INTERNAL_42087de5_41_flash_fwd_hdim128_bf16_softcapall_sm80_cu_cf07d2ef_30954cuda3std3__45__cpo6cbeginE
	.align		8
        /*0018*/ 	.dword	_ZN77_INTERNAL_42087de5_41_flash_fwd_hdim128_bf16_softcapall_sm80_cu_cf07d2ef_30954cuda3std3__45__cpo4cendE
	.align		8
        /*0020*/ 	.dword	_ZN77_INTERNAL_42087de5_41_flash_fwd_hdim128_bf16_softcapall_sm80_cu_cf07d2ef_30954cuda3std3__479_GLOBAL__N__42087de5_41_flash_fwd_hdim128_bf16_softcapall_sm80_cu_cf07d2ef_30956ignoreE
	.align		8
        /*0028*/ 	.dword	_ZN77_INTERNAL_42087de5_41_flash_fwd_hdim128_bf16_softcapall_sm80_cu_cf07d2ef_30954cuda3std3__419piecewise_constructE
	.align		8
        /*0030*/ 	.dword	_ZN77_INTERNAL_42087de5_41_flash_fwd_hdim128_bf16_softcapall_sm80_cu_cf07d2ef_30954cuda3std3__48in_placeE
	.align		8
        /*0038*/ 	.dword	_ZN77_INTERNAL_42087de5_41_flash_fwd_hdim128_bf16_softcapall_sm80_cu_cf07d2ef_30954cuda3std6ranges3__45__cpo4swapE
	.align		8
        /*0040*/ 	.dword	_ZN77_INTERNAL_42087de5_41_flash_fwd_hdim128_bf16_softcapall_sm80_cu_cf07d2ef_30954cuda3std6ranges3__45__cpo9iter_moveE
	.align		8
        /*0048*/ 	.dword	_ZN77_INTERNAL_42087de5_41_flash_fwd_hdim128_bf16_softcapall_sm80_cu_cf07d2ef_30954cute7productE
	.align		8
        /*0050*/ 	.dword	_ZN77_INTERNAL_42087de5_41_flash_fwd_hdim128_bf16_softcapall_sm80_cu_cf07d2ef_30954cute1_E


//--------------------- .text._ZN7cutlass13device_kernelIN5flash19enable_sm80_to_sm89INS1_16FlashAttnFwdSm80INS1_25CollectiveMainloopFwdSm80ILi8ELi1ELb1EN4cute5tupleIJNS5_1CILi128EEES8_S8_EEELi128ENS_10bfloat16_tEfNS_4arch4Sm80ELb0ELb0ELb1ELb0ELb0ELb0ELb1ELb0EEENS1_21CollectiveEpilogueFwdIS9_NS6_IJNS7_ILi1EEESF_SF_EEESA_SC_Li256ELb0ELb1ELb0ELb0EEENS1_19SingleTileSchedulerILb0ELb0ELb1ELi128EEEEEEEEEvNT_6ParamsE --------------------------
	.section	.text._ZN7cutlass13device_kernelIN5flash19enable_sm80_to_sm89INS1_16FlashAttnFwdSm80INS1_25CollectiveMainloopFwdSm80ILi8ELi1ELb1EN4cute5tupleIJNS5_1CILi128EEES8_S8_EEELi128ENS_10bfloat16_tEfNS_4arch4Sm80ELb0ELb0ELb1ELb0ELb0ELb0ELb1ELb0EEENS1_21CollectiveEpilogueFwdIS9_NS6_IJNS7_ILi1EEESF_SF_EEESA_SC_Li256ELb0ELb1ELb0ELb0EEENS1_19SingleTileSchedulerILb0ELb0ELb1ELi128EEEEEEEEEvNT_6ParamsE,"ax",@progbits
	.align	128
.text._ZN7cutlass13device_kernelIN5flash19enable_sm80_to_sm89INS1_16FlashAttnFwdSm80INS1_25CollectiveMainloopFwdSm80ILi8ELi1ELb1EN4cute5tupleIJNS5_1CILi128EEES8_S8_EEELi128ENS_10bfloat16_tEfNS_4arch4Sm80ELb0ELb0ELb1ELb0ELb0ELb0ELb1ELb0EEENS1_21CollectiveEpilogueFwdIS9_NS6_IJNS7_ILi1EEESF_SF_EEESA_SC_Li256ELb0ELb1ELb0ELb0EEENS1_19SingleTileSchedulerILb0ELb0ELb1ELi128EEEEEEEEEvNT_6ParamsE:
        .type           _ZN7cutlass13device_kernelIN5flash19enable_sm80_to_sm89INS1_16FlashAttnFwdSm80INS1_25CollectiveMainloopFwdSm80ILi8ELi1ELb1EN4cute5tupleIJNS5_1CILi128EEES8_S8_EEELi128ENS_10bfloat16_tEfNS_4arch4Sm80ELb0ELb0ELb1ELb0ELb0ELb0ELb1ELb0EEENS1_21CollectiveEpilogueFwdIS9_NS6_IJNS7_ILi1EEESF_SF_EEESA_SC_Li256ELb0ELb1ELb0ELb0EEENS1_19SingleTileSchedulerILb0ELb0ELb1ELi128EEEEEEEEEvNT_6ParamsE,@function
        .size           _ZN7cutlass13device_kernelIN5flash19enable_sm80_to_sm89INS1_16FlashAttnFwdSm80INS1_25CollectiveMainloopFwdSm80ILi8ELi1ELb1EN4cute5tupleIJNS5_1CILi128EEES8_S8_EEELi128ENS_10bfloat16_tEfNS_4arch4Sm80ELb0ELb0ELb1ELb0ELb0ELb0ELb1ELb0EEENS1_21CollectiveEpilogueFwdIS9_NS6_IJNS7_ILi1EEESF_SF_EEESA_SC_Li256ELb0ELb1ELb0ELb0EEENS1_19SingleTileSchedulerILb0ELb0ELb1ELi128EEEEEEEEEvNT_6ParamsE,(.L_x_36 - _ZN7cutlass13device_kernelIN5flash19enable_sm80_to_sm89INS1_16FlashAttnFwdSm80INS1_25CollectiveMainloopFwdSm80ILi8ELi1ELb1EN4cute5tupleIJNS5_1CILi128EEES8_S8_EEELi128ENS_10bfloat16_tEfNS_4arch4Sm80ELb0ELb0ELb1ELb0ELb0ELb0ELb1ELb0EEENS1_21CollectiveEpilogueFwdIS9_NS6_IJNS7_ILi1EEESF_SF_EEESA_SC_Li256ELb0ELb1ELb0ELb0EEENS1_19SingleTileSchedulerILb0ELb0ELb1ELi128EEEEEEEEEvNT_6ParamsE)
        .other          _ZN7cutlass13device_kernelIN5flash19enable_sm80_to_sm89INS1_16FlashAttnFwdSm80INS1_25CollectiveMainloopFwdSm80ILi8ELi1ELb1EN4cute5tupleIJNS5_1CILi128EEES8_S8_EEELi128ENS_10bfloat16_tEfNS_4arch4Sm80ELb0ELb0ELb1ELb0ELb0ELb0ELb1ELb0EEENS1_21CollectiveEpilogueFwdIS9_NS6_IJNS7_ILi1EEESF_SF_EEESA_SC_Li256ELb0ELb1ELb0ELb0EEENS1_19SingleTileSchedulerILb0ELb0ELb1ELi128EEEEEEEEEvNT_6ParamsE,@"STO_CUDA_ENTRY STV_DEFAULT"
_ZN7cutlass13device_kernelIN5flash19enable_sm80_to_sm89INS1_16FlashAttnFwdSm80INS1_25CollectiveMainloopFwdSm80ILi8ELi1ELb1EN4cute5tupleIJNS5_1CILi128EEES8_S8_EEELi128ENS_10bfloat16_tEfNS_4arch4Sm80ELb0ELb0ELb1ELb0ELb0ELb0ELb1ELb0EEENS1_21CollectiveEpilogueFwdIS9_NS6_IJNS7_ILi1EEESF_SF_EEESA_SC_Li256ELb0ELb1ELb0ELb0EEENS1_19SingleTileSchedulerILb0ELb0ELb1ELi128EEEEEEEEEvNT_6ParamsE:
[----:B------:R-:W-:Y:S01]  /*0000*/  LDC R1, c[0x0][0x28] ;  /* 0x00000a00ff017b82 */ /* 0x000fe20000000800 */
[----:B------:R-:W-:Y:S05]  /*0010*/  EXIT ;  /* 0x000000000000794d */ /* 0x000fea0003800000 */
.L_x_0:
[----:B------:R-:W-:-:S00]  /*0020*/  BRA `(.L_x_0) ;  /* 0xfffffffc00fc7947 */ /* 0x000fc0000383ffff */
[----:B------:R-:W-:-:S00]  /*0030*/  NOP ;  /* 0x0000000000007918 */ /* 0x000fc00000000000 */
        /* <DEDUP_REMOVED lines=12> */
.L_x_36:


//--------------------- .text._ZN7cutlass13device_kernelIN5flash19enable_sm80_to_sm89INS1_16FlashAttnFwdSm80INS1_25CollectiveMainloopFwdSm80ILi8ELi1ELb1EN4cute5tupleIJNS5_1CILi128EEES8_S8_EEELi128ENS_10bfloat16_tEfNS_4arch4Sm80ELb0ELb0ELb1ELb1ELb0ELb0ELb1ELb0EEENS1_21CollectiveEpilogueFwdIS9_NS6_IJNS7_ILi1EEESF_SF_EEESA_SC_Li256ELb1ELb1ELb0ELb0EEENS1_19SingleTileSchedulerILb1ELb0ELb1ELi128EEEEEEEEEvNT_6ParamsE --------------------------
	.section	.text._ZN7cutlass13device_kernelIN5flash19enable_sm80_to_sm89INS1_16FlashAttnFwdSm80INS1_25CollectiveMainloopFwdSm80ILi8ELi1ELb1EN4cute5tupleIJNS5_1CILi128EEES8_S8_EEELi128ENS_10bfloat16_tEfNS_4arch4Sm80ELb0ELb0ELb1ELb1ELb0ELb0ELb1ELb0EEENS1_21CollectiveEpilogueFwdIS9_NS6_IJNS7_ILi1EEESF_SF_EEESA_SC_Li256ELb1ELb1ELb0ELb0EEENS1_19SingleTileSchedulerILb1ELb0ELb1ELi128EEEEEEEEEvNT_6ParamsE,"ax",@progbits
	.align	128
.text._ZN7cutlass13device_kernelIN5flash19enable_sm80_to_sm89INS1_16FlashAttnFwdSm80INS1_25CollectiveMainloopFwdSm80ILi8ELi1ELb1EN4cute5tupleIJNS5_1CILi128EEES8_S8_EEELi128ENS_10bfloat16_tEfNS_4arch4Sm80ELb0ELb0ELb1ELb1ELb0ELb0ELb1ELb0EEENS1_21CollectiveEpilogueFwdIS9_NS6_IJNS7_ILi1EEESF_SF_EEESA_SC_Li256ELb1ELb1ELb0ELb0EEENS1_19SingleTileSchedulerILb1ELb0ELb1ELi128EEEEEEEEEvNT_6ParamsE:
        .type           _ZN7cutlass13device_kernelIN5flash19enable_sm80_to_sm89INS1_16FlashAttnFwdSm80INS1_25CollectiveMainloopFwdSm80ILi8ELi1ELb1EN4cute5tupleIJNS5_1CILi128EEES8_S8_EEELi128ENS_10bfloat16_tEfNS_4arch4Sm80ELb0ELb0ELb1ELb1ELb0ELb0ELb1ELb0EEENS1_21CollectiveEpilogueFwdIS9_NS6_IJNS7_ILi1EEESF_SF_EEESA_SC_Li256ELb1ELb1ELb0ELb0EEENS1_19SingleTileSchedulerILb1ELb0ELb1ELi128EEEEEEEEEvNT_6ParamsE,@function
        .size           _ZN7cutlass13device_kernelIN5flash19enable_sm80_to_sm89INS1_16FlashAttnFwdSm80INS1_25CollectiveMainloopFwdSm80ILi8ELi1ELb1EN4cute5tupleIJNS5_1CILi128EEES8_S8_EEELi128ENS_10bfloat16_tEfNS_4arch4Sm80ELb0ELb0ELb1ELb1ELb0ELb0ELb1ELb0EEENS1_21CollectiveEpilogueFwdIS9_NS6_IJNS7_ILi1EEESF_SF_EEESA_SC_Li256ELb1ELb1ELb0ELb0EEENS1_19SingleTileSchedulerILb1ELb0ELb1ELi128EEEEEEEEEvNT_6ParamsE,(.L_x_37 - _ZN7cutlass13device_kernelIN5flash19enable_sm80_to_sm89INS1_16FlashAttnFwdSm80INS1_25CollectiveMainloopFwdSm80ILi8ELi1ELb1EN4cute5tupleIJNS5_1CILi128EEES8_S8_EEELi128ENS_10bfloat16_tEfNS_4arch4Sm80ELb0ELb0ELb1ELb1ELb0ELb0ELb1ELb0EEENS1_21CollectiveEpilogueFwdIS9_NS6_IJNS7_ILi1EEESF_SF_EEESA_SC_Li256ELb1ELb1ELb0ELb0EEENS1_19SingleTileSchedulerILb1ELb0ELb1ELi128EEEEEEEEEvNT_6ParamsE)
        .other          _ZN7cutlass13device_kernelIN5flash19enable_sm80_to_sm89INS1_16FlashAttnFwdSm80INS1_25CollectiveMainloopFwdSm80ILi8ELi1ELb1EN4cute5tupleIJNS5_1CILi128EEES8_S8_EEELi128ENS_10bfloat16_tEfNS_4arch4Sm80ELb0ELb0ELb1ELb1ELb0ELb0ELb1ELb0EEENS1_21CollectiveEpilogueFwdIS9_NS6_IJNS7_ILi1EEESF_SF_EEESA_SC_Li256ELb1ELb1ELb0ELb0EEENS1_19SingleTileSchedulerILb1ELb0ELb1ELi128EEEEEEEEEvNT_6ParamsE,@"STO_CUDA_ENTRY STV_DEFAULT"
_ZN7cutlass13device_kernelIN5flash19enable_sm80_to_sm89INS1_16FlashAttnFwdSm80INS1_25CollectiveMainloopFwdSm80ILi8ELi1ELb1EN4cute5tupleIJNS5_1CILi128EEES8_S8_EEELi128ENS_10bfloat16_tEfNS_4arch4Sm80ELb0ELb0ELb1ELb1ELb0ELb0ELb1ELb0EEENS1_21CollectiveEpilogueFwdIS9_NS6_IJNS7_ILi1EEESF_SF_EEESA_SC_Li256ELb1ELb1ELb0ELb0EEENS1_19SingleTileSchedulerILb1ELb0ELb1ELi128EEEEEEEEEvNT_6ParamsE:
[----:B------:R-:W-:Y:S01]  /*0000*/  LDC R1, c[0x0][0x28] ;  /* 0x00000a00ff017b82 */ /* 0x000fe20000000800 */
[----:B------:R-:W-:Y:S05]  /*0010*/  EXIT ;  /* 0x000000000000794d */ /* 0x000fea0003800000 */
.L_x_1:
        /* <DEDUP_REMOVED lines=14> */
.L_x_37:


//--------------------- .text._ZN7cutlass13device_kernelIN5flash19enable_sm80_to_sm89INS1_16FlashAttnFwdSm80INS1_25CollectiveMainloopFwdSm80ILi8ELi1ELb1EN4cute5tupleIJNS5_1CILi128EEES8_S8_EEELi128ENS_10bfloat16_tEfNS_4arch4Sm80ELb0ELb0ELb1ELb1ELb0ELb1ELb1ELb0EEENS1_21CollectiveEpilogueFwdIS9_NS6_IJNS7_ILi1EEESF_SF_EEESA_SC_Li256ELb1ELb1ELb0ELb0EEENS1_19SingleTileSchedulerILb1ELb0ELb1ELi128EEEEEEEEEvNT_6ParamsE --------------------------
	.section	.text._ZN7cutlass13device_kernelIN5flash19enable_sm80_to_sm89INS1_16FlashAttnFwdSm80INS1_25CollectiveMainloopFwdSm80ILi8ELi1ELb1EN4cute5tupleIJNS5_1CILi128EEES8_S8_EEELi128ENS_10bfloat16_tEfNS_4arch4Sm80ELb0ELb0ELb1ELb1ELb0ELb1ELb1ELb0EEENS1_21CollectiveEpilogueFwdIS9_NS6_IJNS7_ILi1EEESF_SF_EEESA_SC_Li256ELb1ELb1ELb0ELb0EEENS1_19SingleTileSchedulerILb1ELb0ELb1ELi128EEEEEEEEEvNT_6ParamsE,"ax",@progbits
	.align	128
.text._ZN7cutlass13device_kernelIN5flash19enable_sm80_to_sm89INS1_16FlashAttnFwdSm80INS1_25CollectiveMainloopFwdSm80ILi8ELi1ELb1EN4cute5tupleIJNS5_1CILi128EEES8_S8_EEELi128ENS_10bfloat16_tEfNS_4arch4Sm80ELb0ELb0ELb1ELb1ELb0ELb1ELb1ELb0EEENS1_21CollectiveEpilogueFwdIS9_NS6_IJNS7_ILi1EEESF_SF_EEESA_SC_Li256ELb1ELb1ELb0ELb0EEENS1_19SingleTileSchedulerILb1ELb0ELb1ELi128EEEEEEEEEvNT_6ParamsE:
        .type           _ZN7cutlass13device_kernelIN5flash19enable_sm80_to_sm89INS1_16FlashAttnFwdSm80INS1_25CollectiveMainloopFwdSm80ILi8ELi1ELb1EN4cute5tupleIJNS5_1CILi128EEES8_S8_EEELi128ENS_10bfloat16_tEfNS_4arch4Sm80ELb0ELb0ELb1ELb1ELb0ELb1ELb1ELb0EEENS1_21CollectiveEpilogueFwdIS9_NS6_IJNS7_ILi1EEESF_SF_EEESA_SC_Li256ELb1ELb1ELb0ELb0EEENS1_19SingleTileSchedulerILb1ELb0ELb1ELi128EEEEEEEEEvNT_6ParamsE,@function
        .size           _ZN7cutlass13device_kernelIN5flash19enable_sm80_to_sm89INS1_16FlashAttnFwdSm80INS1_25CollectiveMainloopFwdSm80ILi8ELi1ELb1EN4cute5tupleIJNS5_1CILi128EEES8_S8_EEELi128ENS_10bfloat16_tEfNS_4arch4Sm80ELb0ELb0ELb1ELb1ELb0ELb1ELb1ELb0EEENS1_21CollectiveEpilogueFwdIS9_NS6_IJNS7_ILi1EEESF_SF_EEESA_SC_Li256ELb1ELb1ELb0ELb0EEENS1_19SingleTileSchedulerILb1ELb0ELb1ELi128EEEEEEEEEvNT_6ParamsE,(.L_x_38 - _ZN7cutlass13device_kernelIN5flash19enable_sm80_to_sm89INS1_16FlashAttnFwdSm80INS1_25CollectiveMainloopFwdSm80ILi8ELi1ELb1EN4cute5tupleIJNS5_1CILi128EEES8_S8_EEELi128ENS_10bfloat16_tEfNS_4arch4Sm80ELb0ELb0ELb1ELb1ELb0ELb1ELb1ELb0EEENS1_21CollectiveEpilogueFwdIS9_NS6_IJNS7_ILi1EEESF_SF_EEESA_SC_Li256ELb1ELb1ELb0ELb0EEENS1_19SingleTileSchedulerILb1ELb0ELb1ELi128EEEEEEEEEvNT_6ParamsE)
        .other          _ZN7cutlass13device_kernelIN5flash19enable_sm80_to_sm89INS1_16FlashAttnFwdSm80INS1_25CollectiveMainloopFwdSm80ILi8ELi1ELb1EN4cute5tupleIJNS5_1CILi128EEES8_S8_EEELi128ENS_10bfloat16_tEfNS_4arch4Sm80ELb0ELb0ELb1ELb1ELb0ELb1ELb1ELb0EEENS1_21CollectiveEpilogueFwdIS9_NS6_IJNS7_ILi1EEESF_SF_EEESA_SC_Li256ELb1ELb1ELb0ELb0EEENS1_19SingleTileSchedulerILb1ELb0ELb1ELi128EEEEEEEEEvNT_6ParamsE,@"STO_CUDA_ENTRY STV_DEFAULT"
_ZN7cutlass13device_kernelIN5flash19enable_sm80_to_sm89INS1_16FlashAttnFwdSm80INS1_25CollectiveMainloopFwdSm80ILi8ELi1ELb1EN4cute5tupleIJNS5_1CILi128EEES8_S8_EEELi128ENS_10bfloat16_tEfNS_4arch4Sm80ELb0ELb0ELb1ELb1ELb0ELb1ELb1ELb0EEENS1_21CollectiveEpilogueFwdIS9_NS6_IJNS7_ILi1EEESF_SF_EEESA_SC_Li256ELb1ELb1ELb0ELb0EEENS1_19SingleTileSchedulerILb1ELb0ELb1ELi128EEEEEEEEEvNT_6ParamsE:
[----:B------:R-:W-:Y:S01]  /*0000*/  LDC R1, c[0x0][0x28] ;  /* 0x00000a00ff017b82 */ /* 0x000fe20000000800 */
[----:B------:R-:W-:Y:S05]  /*0010*/  EXIT ;  /* 0x000000000000794d */ /* 0x000fea0003800000 */
.L_x_2:
        /* <DEDUP_REMOVED lines=14> */
.L_x_38:


//--------------------- .text._ZN7cutlass13device_kernelIN5flash19enable_sm80_to_sm89INS1_16FlashAttnFwdSm80INS1_25CollectiveMainloopFwdSm80ILi8ELi1ELb1EN4cute5tupleIJNS5_1CILi128EEENS7_ILi96EEES8_EEELi128ENS_10bfloat16_tEfNS_4arch4Sm80ELb0ELb1ELb1ELb0ELb0ELb0ELb1ELb0EEENS1_21CollectiveEpilogueFwdINS6_IJS8_S8_S9_EEENS6_IJNS7_ILi1EEESH_SH_EEESB_SD_Li256ELb0ELb1ELb0ELb0EEENS1_19SingleTileSchedulerILb0ELb0ELb1ELi128EEEEEEEEEvNT_6ParamsE --------------------------
	.section	.text._ZN7cutlass13device_kernelIN5flash19enable_sm80_to_sm89INS1_16FlashAttnFwdSm80INS1_25CollectiveMainloopFwdSm80ILi8ELi1ELb1EN4cute5tupleIJNS5_1CILi128EEENS7_ILi96EEES8_EEELi128ENS_10bfloat16_tEfNS_4arch4Sm80ELb0ELb1ELb1ELb0ELb0ELb0ELb1ELb0EEENS1_21CollectiveEpilogueFwdINS6_IJS8_S8_S9_EEENS6_IJNS7_ILi1EEESH_SH_EEESB_SD_Li256ELb0ELb1ELb0ELb0EEENS1_19SingleTileSchedulerILb0ELb0ELb1ELi128EEEEEEEEEvNT_6ParamsE,"ax",@progbits
	.align	128
.text._ZN7cutlass13device_kernelIN5flash19enable_sm80_to_sm89INS1_16FlashAttnFwdSm80INS1_25CollectiveMainloopFwdSm80ILi8ELi1ELb1EN4cute5tupleIJNS5_1CILi128EEENS7_ILi96EEES8_EEELi128ENS_10bfloat16_tEfNS_4arch4Sm80ELb0ELb1ELb1ELb0ELb0ELb0ELb1ELb0EEENS1_21CollectiveEpilogueFwdINS6_IJS8_S8_S9_EEENS6_IJNS7_ILi1EEESH_SH_EEESB_SD_Li256ELb0ELb1ELb0ELb0EEENS1_19SingleTileSchedulerILb0ELb0ELb1ELi128EEEEEEEEEvNT_6ParamsE:
        .type           _ZN7cutlass13device_kernelIN5flash19enable_sm80_to_sm89INS1_16FlashAttnFwdSm80INS1_25CollectiveMainloopFwdSm80ILi8ELi1ELb1EN4cute5tupleIJNS5_1CILi128EEENS7_ILi96EEES8_EEELi128ENS_10bfloat16_tEfNS_4arch4Sm80ELb0ELb1ELb1ELb0ELb0ELb0ELb1ELb0EEENS1_21CollectiveEpilogueFwdINS6_IJS8_S8_S9_EEENS6_IJNS7_ILi1EEESH_SH_EEESB_SD_Li256ELb0ELb1ELb0ELb0EEENS1_19SingleTileSchedulerILb0ELb0ELb1ELi128EEEEEEEEEvNT_6ParamsE,@function
        .size           _ZN7cutlass13device_kernelIN5flash19enable_sm80_to_sm89INS1_16FlashAttnFwdSm80INS1_25CollectiveMainloopFwdSm80ILi8ELi1ELb1EN4cute5tupleIJNS5_1CILi128EEENS7_ILi96EEES8_EEELi128ENS_10bfloat16_tEfNS_4arch4Sm80ELb0ELb1ELb1ELb0ELb0ELb0ELb1ELb0EEENS1_21CollectiveEpilogueFwdINS6_IJS8_S8_S9_EEENS6_IJNS7_ILi1EEESH_SH_EEESB_SD_Li256ELb0ELb1ELb0ELb0EEENS1_19SingleTileSchedulerILb0ELb0ELb1ELi128EEEEEEEEEvNT_6ParamsE,(.L_x_39 - _ZN7cutlass13device_kernelIN5flash19enable_sm80_to_sm89INS1_16FlashAttnFwdSm80INS1_25CollectiveMainloopFwdSm80ILi8ELi1ELb1EN4cute5tupleIJNS5_1CILi128EEENS7_ILi96EEES8_EEELi128ENS_10bfloat16_tEfNS_4arch4Sm80ELb0ELb1ELb1ELb0ELb0ELb0ELb1ELb0EEENS1_21CollectiveEpilogueFwdINS6_IJS8_S8_S9_EEENS6_IJNS7_ILi1EEESH_SH_EEESB_SD_Li256ELb0ELb1ELb0ELb0EEENS1_19SingleTileSchedulerILb0ELb0ELb1ELi128EEEEEEEEEvNT_6ParamsE)
        .other          _ZN7cutlass13device_kernelIN5flash19enable_sm80_to_sm89INS1_16FlashAttnFwdSm80INS1_25CollectiveMainloopFwdSm80ILi8ELi1ELb1EN4cute5tupleIJNS5_1CILi128EEENS7_ILi96EEES8_EEELi128ENS_10bfloat16_tEfNS_4arch4Sm80ELb0ELb1ELb1ELb0ELb0ELb0ELb1ELb0EEENS1_21CollectiveEpilogueFwdINS6_IJS8_S8_S9_EEENS6_IJNS7_ILi1EEESH_SH_EEESB_SD_Li256ELb0ELb1ELb0ELb0EEENS1_19SingleTileSchedulerILb0ELb0ELb1ELi128EEEEEEEEEvNT_6ParamsE,@"STO_CUDA_ENTRY STV_DEFAULT"
_ZN7cutlass13device_kernelIN5flash19enable_sm80_to_sm89INS1_16FlashAttnFwdSm80INS1_25CollectiveMainloopFwdSm80ILi8ELi1ELb1EN4cute5tupleIJNS5_1CILi128EEENS7_ILi96EEES8_EEELi128ENS_10bfloat16_tEfNS_4arch4Sm80ELb0ELb1ELb1ELb0ELb0ELb0ELb1ELb0EEENS1_21CollectiveEpilogueFwdINS6_IJS8_S8_S9_EEENS6_IJNS7_ILi1EEESH_SH_EEESB_SD_Li256ELb0ELb1ELb0ELb0EEENS1_19SingleTileSchedulerILb0ELb0ELb1ELi128EEEEEEEEEvNT_6ParamsE:
[----:B------:R-:W-:Y:S01]  /*0000*/  LDC R1, c[0x0][0x28] ;  /* 0x00000a00ff017b82 */ /* 0x000fe20000000800 */
[----:B------:R-:W-:Y:S05]  /*0010*/  EXIT ;  /* 0x000000000000794d */ /* 0x000fea0003800000 */
.L_x_3:
        /* <DEDUP_REMOVED lines=14> */
.L_x_39:


//--------------------- .text._ZN7cutlass13device_kernelIN5flash19enable_sm80_to_sm89INS1_16FlashAttnFwdSm80INS1_25CollectiveMainloopFwdSm80ILi8ELi1ELb1EN4cute5tupleIJNS5_1CILi128EEENS7_ILi96EEES8_EEELi128ENS_10bfloat16_tEfNS_4arch4Sm80ELb0ELb1ELb1ELb1ELb0ELb0ELb1ELb0EEENS1_21CollectiveEpilogueFwdINS6_IJS8_S8_S9_EEENS6_IJNS7_ILi1EEESH_SH_EEESB_SD_Li256ELb1ELb1ELb0ELb0EEENS1_19SingleTileSchedulerILb1ELb0ELb1ELi128EEEEEEEEEvNT_6ParamsE --------------------------
	.section	.text._ZN7cutlass13device_kernelIN5flash19enable_sm80_to_sm89INS1_16FlashAttnFwdSm80INS1_25CollectiveMainloopFwdSm80ILi8ELi1ELb1EN4cute5tupleIJNS5_1CILi128EEENS7_ILi96EEES8_EEELi128ENS_10bfloat16_tEfNS_4arch4Sm80ELb0ELb1ELb1ELb1ELb0ELb0ELb1ELb0EEENS1_21CollectiveEpilogueFwdINS6_IJS8_S8_S9_EEENS6_IJNS7_ILi1EEESH_SH_EEESB_SD_Li256ELb1ELb1ELb0ELb0EEENS1_19SingleTileSchedulerILb1ELb0ELb1ELi128EEEEEEEEEvNT_6ParamsE,"ax",@progbits
	.align	128
.text._ZN7cutlass13device_kernelIN5flash19enable_sm80_to_sm89INS1_16FlashAttnFwdSm80INS1_25CollectiveMainloopFwdSm80ILi8ELi1ELb1EN4cute5tupleIJNS5_1CILi128EEENS7_ILi96EEES8_EEELi128ENS_10bfloat16_tEfNS_4arch4Sm80ELb0ELb1ELb1ELb1ELb0ELb0ELb1ELb0EEENS1_21CollectiveEpilogueFwdINS6_IJS8_S8_S9_EEENS6_IJNS7_ILi1EEESH_SH_EEESB_SD_Li256ELb1ELb1ELb0ELb0EEENS1_19SingleTileSchedulerILb1ELb0ELb1ELi128EEEEEEEEEvNT_6ParamsE:
        .type           _ZN7cutlass13device_kernelIN5flash19enable_sm80_to_sm89INS1_16FlashAttnFwdSm80INS1_25CollectiveMainloopFwdSm80ILi8ELi1ELb1EN4cute5tupleIJNS5_1CILi128EEENS7_ILi96EEES8_EEELi128ENS_10bfloat16_tEfNS_4arch4Sm80ELb0ELb1ELb1ELb1ELb0ELb0ELb1ELb0EEENS1_21CollectiveEpilogueFwdINS6_IJS8_S8_S9_EEENS6_IJNS7_ILi1EEESH_SH_EEESB_SD_Li256ELb1ELb1ELb0ELb0EEENS1_19SingleTileSchedulerILb1ELb0ELb1ELi128EEEEEEEEEvNT_6ParamsE,@function
        .size           _ZN7cutlass13device_kernelIN5flash19enable_sm80_to_sm89INS1_16FlashAttnFwdSm80INS1_25CollectiveMainloopFwdSm80ILi8ELi1ELb1EN4cute5tupleIJNS5_1CILi128EEENS7_ILi96EEES8_EEELi128ENS_10bfloat16_tEfNS_4arch4Sm80ELb0ELb1ELb1ELb1ELb0ELb0ELb1ELb0EEENS1_21CollectiveEpilogueFwdINS6_IJS8_S8_S9_EEENS6_IJNS7_ILi1EEESH_SH_EEESB_SD_Li256ELb1ELb1ELb0ELb0EEENS1_19SingleTileSchedulerILb1ELb0ELb1ELi128EEEEEEEEEvNT_6ParamsE,(.L_x_40 - _ZN7cutlass13device_kernelIN5flash19enable_sm80_to_sm89INS1_16FlashAttnFwdSm80INS1_25CollectiveMainloopFwdSm80ILi8ELi1ELb1EN4cute5tupleIJNS5_1CILi128EEENS7_ILi96EEES8_EEELi128ENS_10bfloat16_tEfNS_4arch4Sm80ELb0ELb1ELb1ELb1ELb0ELb0ELb1ELb0EEENS1_21CollectiveEpilogueFwdINS6_IJS8_S8_S9_EEENS6_IJNS7_ILi1EEESH_SH_EEESB_SD_Li256ELb1ELb1ELb0ELb0EEENS1_19SingleTileSchedulerILb1ELb0ELb1ELi128EEEEEEEEEvNT_6ParamsE)
        .other          _ZN7cutlass13device_kernelIN5flash19enable_sm80_to_sm89INS1_16FlashAttnFwdSm80INS1_25CollectiveMainloopFwdSm80ILi8ELi1ELb1EN4cute5tupleIJNS5_1CILi128EEENS7_ILi96EEES8_EEELi128ENS_10bfloat16_tEfNS_4arch4Sm80ELb0ELb1ELb1ELb1ELb0ELb0ELb1ELb0EEENS1_21CollectiveEpilogueFwdINS6_IJS8_S8_S9_EEENS6_IJNS7_ILi1EEESH_SH_EEESB_SD_Li256ELb1ELb1ELb0ELb0EEENS1_19SingleTileSchedulerILb1ELb0ELb1ELi128EEEEEEEEEvNT_6ParamsE,@"STO_CUDA_ENTRY STV_DEFAULT"
_ZN7cutlass13device_kernelIN5flash19enable_sm80_to_sm89INS1_16FlashAttnFwdSm80INS1_25CollectiveMainloopFwdSm80ILi8ELi1ELb1EN4cute5tupleIJNS5_1CILi128EEENS7_ILi96EEES8_EEELi128ENS_10bfloat16_tEfNS_4arch4Sm80ELb0ELb1ELb1ELb1ELb0ELb0ELb1ELb0EEENS1_21CollectiveEpilogueFwdINS6_IJS8_S8_S9_EEENS6_IJNS7_ILi1EEESH_SH_EEESB_SD_Li256ELb1ELb1ELb0ELb0EEENS1_19SingleTileSchedulerILb1ELb0ELb1ELi128EEEEEEEEEvNT_6ParamsE:
[----:B------:R-:W-:Y:S01]  /*0000*/  LDC R1, c[0x0][0x28] ;  /* 0x00000a00ff017b82 */ /* 0x000fe20000000800 */
[----:B------:R-:W-:Y:S05]  /*0010*/  EXIT ;  /* 0x000000000000794d */ /* 0x000fea0003800000 */
.L_x_4:
        /* <DEDUP_REMOVED lines=14> */
.L_x_40:


//--------------------- .text._ZN7cutlass13device_kernelIN5flash19enable_sm80_to_sm89INS1_16FlashAttnFwdSm80INS1_25CollectiveMainloopFwdSm80ILi8ELi1ELb1EN4cute5tupleIJNS5_1CILi128EEENS7_ILi96EEES8_EEELi128ENS_10bfloat16_tEfNS_4arch4Sm80ELb0ELb1ELb1ELb1ELb0ELb1ELb1ELb0EEENS1_21CollectiveEpilogueFwdINS6_IJS8_S8_S9_EEENS6_IJNS7_ILi1EEESH_SH_EEESB_SD_Li256ELb1ELb1ELb0ELb0EEENS1_19SingleTileSchedulerILb1ELb0ELb1ELi128EEEEEEEEEvNT_6ParamsE --------------------------
	.section	.text._ZN7cutlass13device_kernelIN5flash19enable_sm80_to_sm89INS1_16FlashAttnFwdSm80INS1_25CollectiveMainloopFwdSm80ILi8ELi1ELb1EN4cute5tupleIJNS5_1CILi128EEENS7_ILi96EEES8_EEELi128ENS_10bfloat16_tEfNS_4arch4Sm80ELb0ELb1ELb1ELb1ELb0ELb1ELb1ELb0EEENS1_21CollectiveEpilogueFwdINS6_IJS8_S8_S9_EEENS6_IJNS7_ILi1EEESH_SH_EEESB_SD_Li256ELb1ELb1ELb0ELb0EEENS1_19SingleTileSchedulerILb1ELb0ELb1ELi128EEEEEEEEEvNT_6ParamsE,"ax",@progbits
	.align	128
.text._ZN7cutlass13device_kernelIN5flash19enable_sm80_to_sm89INS1_16FlashAttnFwdSm80INS1_25CollectiveMainloopFwdSm80ILi8ELi1ELb1EN4cute5tupleIJNS5_1CILi128EEENS7_ILi96EEES8_EEELi128ENS_10bfloat16_tEfNS_4arch4Sm80ELb0ELb1ELb1ELb1ELb0ELb1ELb1ELb0EEENS1_21CollectiveEpilogueFwdINS6_IJS8_S8_S9_EEENS6_IJNS7_ILi1EEESH_SH_EEESB_SD_Li256ELb1ELb1ELb0ELb0EEENS1_19SingleTileSchedulerILb1ELb0ELb1ELi128EEEEEEEEEvNT_6ParamsE:
        .type           _ZN7cutlass13device_kernelIN5flash19enable_sm80_to_sm89INS1_16FlashAttnFwdSm80INS1_25CollectiveMainloopFwdSm80ILi8ELi1ELb1EN4cute5tupleIJNS5_1CILi128EEENS7_ILi96EEES8_EEELi128ENS_10bfloat16_tEfNS_4arch4Sm80ELb0ELb1ELb1ELb1ELb0ELb1ELb1ELb0EEENS1_21CollectiveEpilogueFwdINS6_IJS8_S8_S9_EEENS6_IJNS7_ILi1EEESH_SH_EEESB_SD_Li256ELb1ELb1ELb0ELb0EEENS1_19SingleTileSchedulerILb1ELb0ELb1ELi128EEEEEEEEEvNT_6ParamsE,@function
        .size           _ZN7cutlass13device_kernelIN5flash19enable_sm80_to_sm89INS1_16FlashAttnFwdSm80INS1_25CollectiveMainloopFwdSm80ILi8ELi1ELb1EN4cute5tupleIJNS5_1CILi128EEENS7_ILi96EEES8_EEELi128ENS_10bfloat16_tEfNS_4arch4Sm80ELb0ELb1ELb1ELb1ELb0ELb1ELb1ELb0EEENS1_21CollectiveEpilogueFwdINS6_IJS8_S8_S9_EEENS6_IJNS7_ILi1EEESH_SH_EEESB_SD_Li256ELb1ELb1ELb0ELb0EEENS1_19SingleTileSchedulerILb1ELb0ELb1ELi128EEEEEEEEEvNT_6ParamsE,(.L_x_41 - _ZN7cutlass13device_kernelIN5flash19enable_sm80_to_sm89INS1_16FlashAttnFwdSm80INS1_25CollectiveMainloopFwdSm80ILi8ELi1ELb1EN4cute5tupleIJNS5_1CILi128EEENS7_ILi96EEES8_EEELi128ENS_10bfloat16_tEfNS_4arch4Sm80ELb0ELb1ELb1ELb1ELb0ELb1ELb1ELb0EEENS1_21CollectiveEpilogueFwdINS6_IJS8_S8_S9_EEENS6_IJNS7_ILi1EEESH_SH_EEESB_SD_Li256ELb1ELb1ELb0ELb0EEENS1_19SingleTileSchedulerILb1ELb0ELb1ELi128EEEEEEEEEvNT_6ParamsE)
        .other          _ZN7cutlass13device_kernelIN5flash19enable_sm80_to_sm89INS1_16FlashAttnFwdSm80INS1_25CollectiveMainloopFwdSm80ILi8ELi1ELb1EN4cute5tupleIJNS5_1CILi128EEENS7_ILi96EEES8_EEELi128ENS_10bfloat16_tEfNS_4arch4Sm80ELb0ELb1ELb1ELb1ELb0ELb1ELb1ELb0EEENS1_21CollectiveEpilogueFwdINS6_IJS8_S8_S9_EEENS6_IJNS7_ILi1EEESH_SH_EEESB_SD_Li256ELb1ELb1ELb0ELb0EEENS1_19SingleTileSchedulerILb1ELb0ELb1ELi128EEEEEEEEEvNT_6ParamsE,@"STO_CUDA_ENTRY STV_DEFAULT"
_ZN7cutlass13device_kernelIN5flash19enable_sm80_to_sm89INS1_16FlashAttnFwdSm80INS1_25CollectiveMainloopFwdSm80ILi8ELi1ELb1EN4cute5tupleIJNS5_1CILi128EEENS7_ILi96EEES8_EEELi128ENS_10bfloat16_tEfNS_4arch4Sm80ELb0ELb1ELb1ELb1ELb0ELb1ELb1ELb0EEENS1_21CollectiveEpilogueFwdINS6_IJS8_S8_S9_EEENS6_IJNS7_ILi1EEESH_SH_EEESB_SD_Li256ELb1ELb1ELb0ELb0EEENS1_19SingleTileSchedulerILb1ELb0ELb1ELi128EEEEEEEEEvNT_6ParamsE:
[----:B------:R-:W-:Y:S01]  /*0000*/  LDC R1, c[0x0][0x28] ;  /* 0x00000a00ff017b82 */ /* 0x000fe20000000800 */
[----:B------:R-:W-:Y:S05]  /*0010*/  EXIT ;  /* 0x000000000000794d */ /* 0x000fea0003800000 */
.L_x_5:
        /* <DEDUP_REMOVED lines=14> */
.L_x_41:


//--------------------- .text._ZN7cutlass13device_kernelIN5flash19enable_sm80_to_sm89INS1_16FlashAttnFwdSm80INS1_25CollectiveMainloopFwdSm80ILi8ELi1ELb1EN4cute5tupleIJNS5_1CILi128EEES8_S8_EEELi128ENS_10bfloat16_tEfNS_4arch4Sm80ELb1ELb0ELb1ELb0ELb0ELb0ELb1ELb0EEENS1_21CollectiveEpilogueFwdIS9_NS6_IJNS7_ILi1EEESF_SF_EEESA_SC_Li256ELb0ELb1ELb0ELb0EEENS1_30DynamicPersistentTileSchedulerILi256ELi256ELb0ELb1ELb0EEEEEEEEEvNT_6ParamsE --------------------------
	.section	.text._ZN7cutlass13device_kernelIN5flash19enable_sm80_to_sm89INS1_16FlashAttnFwdSm80INS1_25CollectiveMainloopFwdSm80ILi8ELi1ELb1EN4cute5tupleIJNS5_1CILi128EEES8_S8_EEELi128ENS_10bfloat16_tEfNS_4arch4Sm80ELb1ELb0ELb1ELb0ELb0ELb0ELb1ELb0EEENS1_21CollectiveEpilogueFwdIS9_NS6_IJNS7_ILi1EEESF_SF_EEESA_SC_Li256ELb0ELb1ELb0ELb0EEENS1_30DynamicPersistentTileSchedulerILi256ELi256ELb0ELb1ELb0EEEEEEEEEvNT_6ParamsE,"ax",@progbits
	.align	128
.text._ZN7cutlass13device_kernelIN5flash19enable_sm80_to_sm89INS1_16FlashAttnFwdSm80INS1_25CollectiveMainloopFwdSm80ILi8ELi1ELb1EN4cute5tupleIJNS5_1CILi128EEES8_S8_EEELi128ENS_10bfloat16_tEfNS_4arch4Sm80ELb1ELb0ELb1ELb0ELb0ELb0ELb1ELb0EEENS1_21CollectiveEpilogueFwdIS9_NS6_IJNS7_ILi1EEESF_SF_EEESA_SC_Li256ELb0ELb1ELb0ELb0EEENS1_30DynamicPersistentTileSchedulerILi256ELi256ELb0ELb1ELb0EEEEEEEEEvNT_6ParamsE:
        .type           _ZN7cutlass13device_kernelIN5flash19enable_sm80_to_sm89INS1_16FlashAttnFwdSm80INS1_25CollectiveMainloopFwdSm80ILi8ELi1ELb1EN4cute5tupleIJNS5_1CILi128EEES8_S8_EEELi128ENS_10bfloat16_tEfNS_4arch4Sm80ELb1ELb0ELb1ELb0ELb0ELb0ELb1ELb0EEENS1_21CollectiveEpilogueFwdIS9_NS6_IJNS7_ILi1EEESF_SF_EEESA_SC_Li256ELb0ELb1ELb0ELb0EEENS1_30DynamicPersistentTileSchedulerILi256ELi256ELb0ELb1ELb0EEEEEEEEEvNT_6ParamsE,@function
        .size           _ZN7cutlass13device_kernelIN5flash19enable_sm80_to_sm89INS1_16FlashAttnFwdSm80INS1_25CollectiveMainloopFwdSm80ILi8ELi1ELb1EN4cute5tupleIJNS5_1CILi128EEES8_S8_EEELi128ENS_10bfloat16_tEfNS_4arch4Sm80ELb1ELb0ELb1ELb0ELb0ELb0ELb1ELb0EEENS1_21CollectiveEpilogueFwdIS9_NS6_IJNS7_ILi1EEESF_SF_EEESA_SC_Li256ELb0ELb1ELb0ELb0EEENS1_30DynamicPersistentTileSchedulerILi256ELi256ELb0ELb1ELb0EEEEEEEEEvNT_6ParamsE,(.L_x_42 - _ZN7cutlass13device_kernelIN5flash19enable_sm80_to_sm89INS1_16FlashAttnFwdSm80INS1_25CollectiveMainloopFwdSm80ILi8ELi1ELb1EN4cute5tupleIJNS5_1CILi128EEES8_S8_EEELi128ENS_10bfloat16_tEfNS_4arch4Sm80ELb1ELb0ELb1ELb0ELb0ELb0ELb1ELb0EEENS1_21CollectiveEpilogueFwdIS9_NS6_IJNS7_ILi1EEESF_SF_EEESA_SC_Li256ELb0ELb1ELb0ELb0EEENS1_30DynamicPersistentTileSchedulerILi256ELi256ELb0ELb1ELb0EEEEEEEEEvNT_6ParamsE)
        .other          _ZN7cutlass13device_kernelIN5flash19enable_sm80_to_sm89INS1_16FlashAttnFwdSm80INS1_25CollectiveMainloopFwdSm80ILi8ELi1ELb1EN4cute5tupleIJNS5_1CILi128EEES8_S8_EEELi128ENS_10bfloat16_tEfNS_4arch4Sm80ELb1ELb0ELb1ELb0ELb0ELb0ELb1ELb0EEENS1_21CollectiveEpilogueFwdIS9_NS6_IJNS7_ILi1EEESF_SF_EEESA_SC_Li256ELb0ELb1ELb0ELb0EEENS1_30DynamicPersistentTileSchedulerILi256ELi256ELb0ELb1ELb0EEEEEEEEEvNT_6ParamsE,@"STO_CUDA_ENTRY STV_DEFAULT"
_ZN7cutlass13device_kernelIN5flash19enable_sm80_to_sm89INS1_16FlashAttnFwdSm80INS1_25CollectiveMainloopFwdSm80ILi8ELi1ELb1EN4cute5tupleIJNS5_1CILi128EEES8_S8_EEELi128ENS_10bfloat16_tEfNS_4arch4Sm80ELb1ELb0ELb1ELb0ELb0ELb0ELb1ELb0EEENS1_21CollectiveEpilogueFwdIS9_NS6_IJNS7_ILi1EEESF_SF_EEESA_SC_Li256ELb0ELb1ELb0ELb0EEENS1_30DynamicPersistentTileSchedulerILi256ELi256ELb0ELb1ELb0EEEEEEEEEvNT_6ParamsE:
[----:B------:R-:W-:Y:S01]  /*0000*/  LDC R1, c[0x0][0x28] ;  /* 0x00000a00ff017b82 */ /* 0x000fe20000000800 */
[----:B------:R-:W-:Y:S05]  /*0010*/  EXIT ;  /* 0x000000000000794d */ /* 0x000fea0003800000 */
.L_x_6:
        /* <DEDUP_REMOVED lines=14> */
.L_x_42:


//--------------------- .text._ZN7cutlass13device_kernelIN5flash19enable_sm80_to_sm89INS1_16FlashAttnFwdSm80INS1_25CollectiveMainloopFwdSm80ILi8ELi1ELb1EN4cute5tupleIJNS5_1CILi128EEES8_S8_EEELi128ENS_10bfloat16_tEfNS_4arch4Sm80ELb1ELb0ELb1ELb1ELb0ELb0ELb1ELb0EEENS1_21CollectiveEpilogueFwdIS9_NS6_IJNS7_ILi1EEESF_SF_EEESA_SC_Li256ELb1ELb1ELb0ELb0EEENS1_19SingleTileSchedulerILb1ELb0ELb1ELi128EEEEEEEEEvNT_6ParamsE --------------------------
	.section	.text._ZN7cutlass13device_kernelIN5flash19enable_sm80_to_sm89INS1_16FlashAttnFwdSm80INS1_25CollectiveMainloopFwdSm80ILi8ELi1ELb1EN4cute5tupleIJNS5_1CILi128EEES8_S8_EEELi128ENS_10bfloat16_tEfNS_4arch4Sm80ELb1ELb0ELb1ELb1ELb0ELb0ELb1ELb0EEENS1_21CollectiveEpilogueFwdIS9_NS6_IJNS7_ILi1EEESF_SF_EEESA_SC_Li256ELb1ELb1ELb0ELb0EEENS1_19SingleTileSchedulerILb1ELb0ELb1ELi128EEEEEEEEEvNT_6ParamsE,"ax",@progbits
	.align	128
.text._ZN7cutlass13device_kernelIN5flash19enable_sm80_to_sm89INS1_16FlashAttnFwdSm80INS1_25CollectiveMainloopFwdSm80ILi8ELi1ELb1EN4cute5tupleIJNS5_1CILi128EEES8_S8_EEELi128ENS_10bfloat16_tEfNS_4arch4Sm80ELb1ELb0ELb1ELb1ELb0ELb0ELb1ELb0EEENS1_21CollectiveEpilogueFwdIS9_NS6_IJNS7_ILi1EEESF_SF_EEESA_SC_Li256ELb1ELb1ELb0ELb0EEENS1_19SingleTileSchedulerILb1ELb0ELb1ELi128EEEEEEEEEvNT_6ParamsE:
        .type           _ZN7cutlass13device_kernelIN5flash19enable_sm80_to_sm89INS1_16FlashAttnFwdSm80INS1_25CollectiveMainloopFwdSm80ILi8ELi1ELb1EN4cute5tupleIJNS5_1CILi128EEES8_S8_EEELi128ENS_10bfloat16_tEfNS_4arch4Sm80ELb1ELb0ELb1ELb1ELb0ELb0ELb1ELb0EEENS1_21CollectiveEpilogueFwdIS9_NS6_IJNS7_ILi1EEESF_SF_EEESA_SC_Li256ELb1ELb1ELb0ELb0EEENS1_19SingleTileSchedulerILb1ELb0ELb1ELi128EEEEEEEEEvNT_6ParamsE,@function
        .size           _ZN7cutlass13device_kernelIN5flash19enable_sm80_to_sm89INS1_16FlashAttnFwdSm80INS1_25CollectiveMainloopFwdSm80ILi8ELi1ELb1EN4cute5tupleIJNS5_1CILi128EEES8_S8_EEELi128ENS_10bfloat16_tEfNS_4arch4Sm80ELb1ELb0ELb1ELb1ELb0ELb0ELb1ELb0EEENS1_21CollectiveEpilogueFwdIS9_NS6_IJNS7_ILi1EEESF_SF_EEESA_SC_Li256ELb1ELb1ELb0ELb0EEENS1_19SingleTileSchedulerILb1ELb0ELb1ELi128EEEEEEEEEvNT_6ParamsE,(.L_x_43 - _ZN7cutlass13device_kernelIN5flash19enable_sm80_to_sm89INS1_16FlashAttnFwdSm80INS1_25CollectiveMainloopFwdSm80ILi8ELi1ELb1EN4cute5tupleIJNS5_1CILi128EEES8_S8_EEELi128ENS_10bfloat16_tEfNS_4arch4Sm80ELb1ELb0ELb1ELb1ELb0ELb0ELb1ELb0EEENS1_21CollectiveEpilogueFwdIS9_NS6_IJNS7_ILi1EEESF_SF_EEESA_SC_Li256ELb1ELb1ELb0ELb0EEENS1_19SingleTileSchedulerILb1ELb0ELb1ELi128EEEEEEEEEvNT_6ParamsE)
        .other          _ZN7cutlass13device_kernelIN5flash19enable_sm80_to_sm89INS1_16FlashAttnFwdSm80INS1_25CollectiveMainloopFwdSm80ILi8ELi1ELb1EN4cute5tupleIJNS5_1CILi128EEES8_S8_EEELi128ENS_10bfloat16_tEfNS_4arch4Sm80ELb1ELb0ELb1ELb1ELb0ELb0ELb1ELb0EEENS1_21CollectiveEpilogueFwdIS9_NS6_IJNS7_ILi1EEESF_SF_EEESA_SC_Li256ELb1ELb1ELb0ELb0EEENS1_19SingleTileSchedulerILb1ELb0ELb1ELi128EEEEEEEEEvNT_6ParamsE,@"STO_CUDA_ENTRY STV_DEFAULT"
_ZN7cutlass13device_kernelIN5flash19enable_sm80_to_sm89INS1_16FlashAttnFwdSm80INS1_25CollectiveMainloopFwdSm80ILi8ELi1ELb1EN4cute5tupleIJNS5_1CILi128EEES8_S8_EEELi128ENS_10bfloat16_tEfNS_4arch4Sm80ELb1ELb0ELb1ELb1ELb0ELb0ELb1ELb0EEENS1_21CollectiveEpilogueFwdIS9_NS6_IJNS7_ILi1EEESF_SF_EEESA_SC_Li256ELb1ELb1ELb0ELb0EEENS1_19SingleTileSchedulerILb1ELb0ELb1ELi128EEEEEEEEEvNT_6ParamsE:
[----:B------:R-:W-:Y:S01]  /*0000*/  LDC R1, c[0x0][0x28] ;  /* 0x00000a00ff017b82 */ /* 0x000fe20000000800 */
[----:B------:R-:W-:Y:S05]  /*0010*/  EXIT ;  /* 0x000000000000794d */ /* 0x000fea0003800000 */
.L_x_7:
        /* <DEDUP_REMOVED lines=14> */
.L_x_43:


//--------------------- .text._ZN7cutlass13device_kernelIN5flash19enable_sm80_to_sm89INS1_16FlashAttnFwdSm80INS1_25CollectiveMainloopFwdSm80ILi8ELi1ELb1EN4cute5tupleIJNS5_1CILi128EEES8_S8_EEELi128ENS_10bfloat16_tEfNS_4arch4Sm80ELb1ELb0ELb1ELb1ELb0ELb1ELb1ELb0EEENS1_21CollectiveEpilogueFwdIS9_NS6_IJNS7_ILi1EEESF_SF_EEESA_SC_Li256ELb1ELb1ELb0ELb0EEENS1_19SingleTileSchedulerILb1ELb0ELb1ELi128EEEEEEEEEvNT_6ParamsE --------------------------
	.section	.text._ZN7cutlass13device_kernelIN5flash19enable_sm80_to_sm89INS1_16FlashAttnFwdSm80INS1_25CollectiveMainloopFwdSm80ILi8ELi1ELb1EN4cute5tupleIJNS5_1CILi128EEES8_S8_EEELi128ENS_10bfloat16_tEfNS_4arch4Sm80ELb1ELb0ELb1ELb1ELb0ELb1ELb1ELb0EEENS1_21CollectiveEpilogueFwdIS9_NS6_IJNS7_ILi1EEESF_SF_EEESA_SC_Li256ELb1ELb1ELb0ELb0EEENS1_19SingleTileSchedulerILb1ELb0ELb1ELi128EEEEEEEEEvNT_6ParamsE,"ax",@progbits
	.align	128
.text._ZN7cutlass13device_kernelIN5flash19enable_sm80_to_sm89INS1_16FlashAttnFwdSm80INS1_25CollectiveMainloopFwdSm80ILi8ELi1ELb1EN4cute5tupleIJNS5_1CILi128EEES8_S8_EEELi128ENS_10bfloat16_tEfNS_4arch4Sm80ELb1ELb0ELb1ELb1ELb0ELb1ELb1ELb0EEENS1_21CollectiveEpilogueFwdIS9_NS6_IJNS7_ILi1EEESF_SF_EEESA_SC_Li256ELb1ELb1ELb0ELb0EEENS1_19SingleTileSchedulerILb1ELb0ELb1ELi128EEEEEEEEEvNT_6ParamsE:
        .type           _ZN7cutlass13device_kernelIN5flash19enable_sm80_to_sm89INS1_16FlashAttnFwdSm80INS1_25CollectiveMainloopFwdSm80ILi8ELi1ELb1EN4cute5tupleIJNS5_1CILi128EEES8_S8_EEELi128ENS_10bfloat16_tEfNS_4arch4Sm80ELb1ELb0ELb1ELb1ELb0ELb1ELb1ELb0EEENS1_21CollectiveEpilogueFwdIS9_NS6_IJNS7_ILi1EEESF_SF_EEESA_SC_Li256ELb1ELb1ELb0ELb0EEENS1_19SingleTileSchedulerILb1ELb0ELb1ELi128EEEEEEEEEvNT_6ParamsE,@function
        .size           _ZN7cutlass13device_kernelIN5flash19enable_sm80_to_sm89INS1_16FlashAttnFwdSm80INS1_25CollectiveMainloopFwdSm80ILi8ELi1ELb1EN4cute5tupleIJNS5_1CILi128EEES8_S8_EEELi128ENS_10bfloat16_tEfNS_4arch4Sm80ELb1ELb0ELb1ELb1ELb0ELb1ELb1ELb0EEENS1_21CollectiveEpilogueFwdIS9_NS6_IJNS7_ILi1EEESF_SF_EEESA_SC_Li256ELb1ELb1ELb0ELb0EEENS1_19SingleTileSchedulerILb1ELb0ELb1ELi128EEEEEEEEEvNT_6ParamsE,(.L_x_44 - _ZN7cutlass13device_kernelIN5flash19enable_sm80_to_sm89INS1_16FlashAttnFwdSm80INS1_25CollectiveMainloopFwdSm80ILi8ELi1ELb1EN4cute5tupleIJNS5_1CILi128EEES8_S8_EEELi128ENS_10bfloat16_tEfNS_4arch4Sm80ELb1ELb0ELb1ELb1ELb0ELb1ELb1ELb0EEENS1_21CollectiveEpilogueFwdIS9_NS6_IJNS7_ILi1EEESF_SF_EEESA_SC_Li256ELb1ELb1ELb0ELb0EEENS1_19SingleTileSchedulerILb1ELb0ELb1ELi128EEEEEEEEEvNT_6ParamsE)
        .other          _ZN7cutlass13device_kernelIN5flash19enable_sm80_to_sm89INS1_16FlashAttnFwdSm80INS1_25CollectiveMainloopFwdSm80ILi8ELi1ELb1EN4cute5tupleIJNS5_1CILi128EEES8_S8_EEELi128ENS_10bfloat16_tEfNS_4arch4Sm80ELb1ELb0ELb1ELb1ELb0ELb1ELb1ELb0EEENS1_21CollectiveEpilogueFwdIS9_NS6_IJNS7_ILi1EEESF_SF_EEESA_SC_Li256ELb1ELb1ELb0ELb0EEENS1_19SingleTileSchedulerILb1ELb0ELb1ELi128EEEEEEEEEvNT_6ParamsE,@"STO_CUDA_ENTRY STV_DEFAULT"
_ZN7cutlass13device_kernelIN5flash19enable_sm80_to_sm89INS1_16FlashAttnFwdSm80INS1_25CollectiveMainloopFwdSm80ILi8ELi1ELb1EN4cute5tupleIJNS5_1CILi128EEES8_S8_EEELi128ENS_10bfloat16_tEfNS_4arch4Sm80ELb1ELb0ELb1ELb1ELb0ELb1ELb1ELb0EEENS1_21CollectiveEpilogueFwdIS9_NS6_IJNS7_ILi1EEESF_SF_EEESA_SC_Li256ELb1ELb1ELb0ELb0EEENS1_19SingleTileSchedulerILb1ELb0ELb1ELi128EEEEEEEEEvNT_6ParamsE:
[----:B------:R-:W-:Y:S01]  /*0000*/  LDC R1, c[0x0][0x28] ;  /* 0x00000a00ff017b82 */ /* 0x000fe20000000800 */
[----:B------:R-:W-:Y:S05]  /*0010*/  EXIT ;  /* 0x000000000000794d */ /* 0x000fea0003800000 */
.L_x_8:
        /* <DEDUP_REMOVED lines=14> */
.L_x_44:


//--------------------- .text._ZN7cutlass13device_kernelIN5flash19enable_sm80_to_sm89INS1_16FlashAttnFwdSm80INS1_25CollectiveMainloopFwdSm80ILi4ELi1ELb0EN4cute5tupleIJNS5_1CILi128EEENS7_ILi64EEES8_EEELi128ENS_10bfloat16_tEfNS_4arch4Sm80ELb0ELb0ELb1ELb0ELb0ELb0ELb1ELb0EEENS1_21CollectiveEpilogueFwdINS6_IJS8_S8_S9_EEENS6_IJNS7_ILi1EEESH_SH_EEESB_SD_Li128ELb0ELb1ELb0ELb0EEENS1_19SingleTileSchedulerILb0ELb0ELb1ELi128EEEEEEEEEvNT_6ParamsE --------------------------
	.section	.text._ZN7cutlass13device_kernelIN5flash19enable_sm80_to_sm89INS1_16FlashAttnFwdSm80INS1_25CollectiveMainloopFwdSm80ILi4ELi1ELb0EN4cute5tupleIJNS5_1CILi128EEENS7_ILi64EEES8_EEELi128ENS_10bfloat16_tEfNS_4arch4Sm80ELb0ELb0ELb1ELb0ELb0ELb0ELb1ELb0EEENS1_21CollectiveEpilogueFwdINS6_IJS8_S8_S9_EEENS6_IJNS7_ILi1EEESH_SH_EEESB_SD_Li128ELb0ELb1ELb0ELb0EEENS1_19SingleTileSchedulerILb0ELb0ELb1ELi128EEEEEEEEEvNT_6ParamsE,"ax",@progbits
	.align	128
.text._ZN7cutlass13device_kernelIN5flash19enable_sm80_to_sm89INS1_16FlashAttnFwdSm80INS1_25CollectiveMainloopFwdSm80ILi4ELi1ELb0EN4cute5tupleIJNS5_1CILi128EEENS7_ILi64EEES8_EEELi128ENS_10bfloat16_tEfNS_4arch4Sm80ELb0ELb0ELb1ELb0ELb0ELb0ELb1ELb0EEENS1_21CollectiveEpilogueFwdINS6_IJS8_S8_S9_EEENS6_IJNS7_ILi1EEESH_SH_EEESB_SD_Li128ELb0ELb1ELb0ELb0EEENS1_19SingleTileSchedulerILb0ELb0ELb1ELi128EEEEEEEEEvNT_6ParamsE:
        .type           _ZN7cutlass13device_kernelIN5flash19enable_sm80_to_sm89INS1_16FlashAttnFwdSm80INS1_25CollectiveMainloopFwdSm80ILi4ELi1ELb0EN4cute5tupleIJNS5_1CILi128EEENS7_ILi64EEES8_EEELi128ENS_10bfloat16_tEfNS_4arch4Sm80ELb0ELb0ELb1ELb0ELb0ELb0ELb1ELb0EEENS1_21CollectiveEpilogueFwdINS6_IJS8_S8_S9_EEENS6_IJNS7_ILi1EEESH_SH_EEESB_SD_Li128ELb0ELb1ELb0ELb0EEENS1_19SingleTileSchedulerILb0ELb0ELb1ELi128EEEEEEEEEvNT_6ParamsE,@function
        .size           _ZN7cutlass13device_kernelIN5flash19enable_sm80_to_sm89INS1_16FlashAttnFwdSm80INS1_25CollectiveMainloopFwdSm80ILi4ELi1ELb0EN4cute5tupleIJNS5_1CILi128EEENS7_ILi64EEES8_EEELi128ENS_10bfloat16_tEfNS_4arch4Sm80ELb0ELb0ELb1ELb0ELb0ELb0ELb1ELb0EEENS1_21CollectiveEpilogueFwdINS6_IJS8_S8_S9_EEENS6_IJNS7_ILi1EEESH_SH_EEESB_SD_Li128ELb0ELb1ELb0ELb0EEENS1_19SingleTileSchedulerILb0ELb0ELb1ELi128EEEEEEEEEvNT_6ParamsE,(.L_x_45 - _ZN7cutlass13device_kernelIN5flash19enable_sm80_to_sm89INS1_16FlashAttnFwdSm80INS1_25CollectiveMainloopFwdSm80ILi4ELi1ELb0EN4cute5tupleIJNS5_1CILi128EEENS7_ILi64EEES8_EEELi128ENS_10bfloat16_tEfNS_4arch4Sm80ELb0ELb0ELb1ELb0ELb0ELb0ELb1ELb0EEENS1_21CollectiveEpilogueFwdINS6_IJS8_S8_S9_EEENS6_IJNS7_ILi1EEESH_SH_EEESB_SD_Li128ELb0ELb1ELb0ELb0EEENS1_19SingleTileSchedulerILb0ELb0ELb1ELi128EEEEEEEEEvNT_6ParamsE)
        .other          _ZN7cutlass13device_kernelIN5flash19enable_sm80_to_sm89INS1_16FlashAttnFwdSm80INS1_25CollectiveMainloopFwdSm80ILi4ELi1ELb0EN4cute5tupleIJNS5_1CILi128EEENS7_ILi64EEES8_EEELi128ENS_10bfloat16_tEfNS_4arch4Sm80ELb0ELb0ELb1ELb0ELb0ELb0ELb1ELb0EEENS1_21CollectiveEpilogueFwdINS6_IJS8_S8_S9_EEENS6_IJNS7_ILi1EEESH_SH_EEESB_SD_Li128ELb0ELb1ELb0ELb0EEENS1_19SingleTileSchedulerILb0ELb0ELb1ELi128EEEEEEEEEvNT_6ParamsE,@"STO_CUDA_ENTRY STV_DEFAULT"
_ZN7cutlass13device_kernelIN5flash19enable_sm80_to_sm89INS1_16FlashAttnFwdSm80INS1_25CollectiveMainloopFwdSm80ILi4ELi1ELb0EN4cute5tupleIJNS5_1CILi128EEENS7_ILi64EEES8_EEELi128ENS_10bfloat16_tEfNS_4arch4Sm80ELb0ELb0ELb1ELb0ELb0ELb0ELb1ELb0EEENS1_21CollectiveEpilogueFwdINS6_IJS8_S8_S9_EEENS6_IJNS7_ILi1EEESH_SH_EEESB_SD_Li128ELb0ELb1ELb0ELb0EEENS1_19SingleTileSchedulerILb0ELb0ELb1ELi128EEEEEEEEEvNT_6ParamsE:
[----:B------:R-:W-:Y:S01]  /*0000*/  LDC R1, c[0x0][0x28] ;  /* 0x00000a00ff017b82 */ /* 0x000fe20000000800 */
[----:B------:R-:W-:Y:S05]  /*0010*/  EXIT ;  /* 0x000000000000794d */ /* 0x000fea0003800000 */
.L_x_9:
        /* <DEDUP_REMOVED lines=14> */
.L_x_45:


//--------------------- .text._ZN7cutlass13device_kernelIN5flash19enable_sm80_to_sm89INS1_16FlashAttnFwdSm80INS1_25CollectiveMainloopFwdSm80ILi4ELi1ELb0EN4cute5tupleIJNS5_1CILi128EEENS7_ILi64EEES8_EEELi128ENS_10bfloat16_tEfNS_4arch4Sm80ELb0ELb0ELb1ELb1ELb0ELb0ELb1ELb0EEENS1_21CollectiveEpilogueFwdINS6_IJS8_S8_S9_EEENS6_IJNS7_ILi1EEESH_SH_EEESB_SD_Li128ELb1ELb1ELb0ELb0EEENS1_19SingleTileSchedulerILb1ELb0ELb1ELi128EEEEEEEEEvNT_6ParamsE --------------------------
	.section	.text._ZN7cutlass13device_kernelIN5flash19enable_sm80_to_sm89INS1_16FlashAttnFwdSm80INS1_25CollectiveMainloopFwdSm80ILi4ELi1ELb0EN4cute5tupleIJNS5_1CILi128EEENS7_ILi64EEES8_EEELi128ENS_10bfloat16_tEfNS_4arch4Sm80ELb0ELb0ELb1ELb1ELb0ELb0ELb1ELb0EEENS1_21CollectiveEpilogueFwdINS6_IJS8_S8_S9_EEENS6_IJNS7_ILi1EEESH_SH_EEESB_SD_Li128ELb1ELb1ELb0ELb0EEENS1_19SingleTileSchedulerILb1ELb0ELb1ELi128EEEEEEEEEvNT_6ParamsE,"ax",@progbits
	.align	128
.text._ZN7cutlass13device_kernelIN5flash19enable_sm80_to_sm89INS1_16FlashAttnFwdSm80INS1_25CollectiveMainloopFwdSm80ILi4ELi1ELb0EN4cute5tupleIJNS5_1CILi128EEENS7_ILi64EEES8_EEELi128ENS_10bfloat16_tEfNS_4arch4Sm80ELb0ELb0ELb1ELb1ELb0ELb0ELb1ELb0EEENS1_21CollectiveEpilogueFwdINS6_IJS8_S8_S9_EEENS6_IJNS7_ILi1EEESH_SH_EEESB_SD_Li128ELb1ELb1ELb0ELb0EEENS1_19SingleTileSchedulerILb1ELb0ELb1ELi128EEEEEEEEEvNT_6ParamsE:
        .type           _ZN7cutlass13device_kernelIN5flash19enable_sm80_to_sm89INS1_16FlashAttnFwdSm80INS1_25CollectiveMainloopFwdSm80ILi4ELi1ELb0EN4cute5tupleIJNS5_1CILi128EEENS7_ILi64EEES8_EEELi128ENS_10bfloat16_tEfNS_4arch4Sm80ELb0ELb0ELb1ELb1ELb0ELb0ELb1ELb0EEENS1_21CollectiveEpilogueFwdINS6_IJS8_S8_S9_EEENS6_IJNS7_ILi1EEESH_SH_EEESB_SD_Li128ELb1ELb1ELb0ELb0EEENS1_19SingleTileSchedulerILb1ELb0ELb1ELi128EEEEEEEEEvNT_6ParamsE,@function
        .size           _ZN7cutlass13device_kernelIN5flash19enable_sm80_to_sm89INS1_16FlashAttnFwdSm80INS1_25CollectiveMainloopFwdSm80ILi4ELi1ELb0EN4cute5tupleIJNS5_1CILi128EEENS7_ILi64EEES8_EEELi128ENS_10bfloat16_tEfNS_4arch4Sm80ELb0ELb0ELb1ELb1ELb0ELb0ELb1ELb0EEENS1_21CollectiveEpilogueFwdINS6_IJS8_S8_S9_EEENS6_IJNS7_ILi1EEESH_SH_EEESB_SD_Li128ELb1ELb1ELb0ELb0EEENS1_19SingleTileSchedulerILb1ELb0ELb1ELi128EEEEEEEEEvNT_6ParamsE,(.L_x_46 - _ZN7cutlass13device_kernelIN5flash19enable_sm80_to_sm89INS1_16FlashAttnFwdSm80INS1_25CollectiveMainloopFwdSm80ILi4ELi1ELb0EN4cute5tupleIJNS5_1CILi128EEENS7_ILi64EEES8_EEELi128ENS_10bfloat16_tEfNS_4arch4Sm80ELb0ELb0ELb1ELb1ELb0ELb0ELb1ELb0EEENS1_21CollectiveEpilogueFwdINS6_IJS8_S8_S9_EEENS6_IJNS7_ILi1EEESH_SH_EEESB_SD_Li128ELb1ELb1ELb0ELb0EEENS1_19SingleTileSchedulerILb1ELb0ELb1ELi128EEEEEEEEEvNT_6ParamsE)
        .other          _ZN7cutlass13device_kernelIN5flash19enable_sm80_to_sm89INS1_16FlashAttnFwdSm80INS1_25CollectiveMainloopFwdSm80ILi4ELi1ELb0EN4cute5tupleIJNS5_1CILi128EEENS7_ILi64EEES8_EEELi128ENS_10bfloat16_tEfNS_4arch4Sm80ELb0ELb0ELb1ELb1ELb0ELb0ELb1ELb0EEENS1_21CollectiveEpilogueFwdINS6_IJS8_S8_S9_EEENS6_IJNS7_ILi1EEESH_SH_EEESB_SD_Li128ELb1ELb1ELb0ELb0EEENS1_19SingleTileSchedulerILb1ELb0ELb1ELi128EEEEEEEEEvNT_6ParamsE,@"STO_CUDA_ENTRY STV_DEFAULT"
_ZN7cutlass13device_kernelIN5flash19enable_sm80_to_sm89INS1_16FlashAttnFwdSm80INS1_25CollectiveMainloopFwdSm80ILi4ELi1ELb0EN4cute5tupleIJNS5_1CILi128EEENS7_ILi64EEES8_EEELi128ENS_10bfloat16_tEfNS_4arch4Sm80ELb0ELb0ELb1ELb1ELb0ELb0ELb1ELb0EEENS1_21CollectiveEpilogueFwdINS6_IJS8_S8_S9_EEENS6_IJNS7_ILi1EEESH_SH_EEESB_SD_Li128ELb1ELb1ELb0ELb0EEENS1_19SingleTileSchedulerILb1ELb0ELb1ELi128EEEEEEEEEvNT_6ParamsE:
[----:B------:R-:W-:Y:S01]  /*0000*/  LDC R1, c[0x0][0x28] ;  /* 0x00000a00ff017b82 */ /* 0x000fe20000000800 */
[----:B------:R-:W-:Y:S05]  /*0010*/  EXIT ;  /* 0x000000000000794d */ /* 0x000fea0003800000 */
.L_x_10:
        /* <DEDUP_REMOVED lines=14> */
.L_x_46:


//--------------------- .text._ZN7cutlass13device_kernelIN5flash19enable_sm80_to_sm89INS1_16FlashAttnFwdSm80INS1_25CollectiveMainloopFwdSm80ILi4ELi1ELb0EN4cute5tupleIJNS5_1CILi128EEENS7_ILi64EEES8_EEELi128ENS_10bfloat16_tEfNS_4arch4Sm80ELb0ELb0ELb1ELb1ELb0ELb1ELb1ELb0EEENS1_21CollectiveEpilogueFwdINS6_IJS8_S8_S9_EEENS6_IJNS7_ILi1EEESH_SH_EEESB_SD_Li128ELb1ELb1ELb0ELb0EEENS1_19SingleTileSchedulerILb1ELb0ELb1ELi128EEEEEEEEEvNT_6ParamsE --------------------------
	.section	.text._ZN7cutlass13device_kernelIN5flash19enable_sm80_to_sm89INS1_16FlashAttnFwdSm80INS1_25CollectiveMainloopFwdSm80ILi4ELi1ELb0EN4cute5tupleIJNS5_1CILi128EEENS7_ILi64EEES8_EEELi128ENS_10bfloat16_tEfNS_4arch4Sm80ELb0ELb0ELb1ELb1ELb0ELb1ELb1ELb0EEENS1_21CollectiveEpilogueFwdINS6_IJS8_S8_S9_EEENS6_IJNS7_ILi1EEESH_SH_EEESB_SD_Li128ELb1ELb1ELb0ELb0EEENS1_19SingleTileSchedulerILb1ELb0ELb1ELi128EEEEEEEEEvNT_6ParamsE,"ax",@progbits
	.align	128
.text._ZN7cutlass13device_kernelIN5flash19enable_sm80_to_sm89INS1_16FlashAttnFwdSm80INS1_25CollectiveMainloopFwdSm80ILi4ELi1ELb0EN4cute5tupleIJNS5_1CILi128EEENS7_ILi64EEES8_EEELi128ENS_10bfloat16_tEfNS_4arch4Sm80ELb0ELb0ELb1ELb1ELb0ELb1ELb1ELb0EEENS1_21CollectiveEpilogueFwdINS6_IJS8_S8_S9_EEENS6_IJNS7_ILi1EEESH_SH_EEESB_SD_Li128ELb1ELb1ELb0ELb0EEENS1_19SingleTileSchedulerILb1ELb0ELb1ELi128EEEEEEEEEvNT_6ParamsE:
        .type           _ZN7cutlass13device_kernelIN5flash19enable_sm80_to_sm89INS1_16FlashAttnFwdSm80INS1_25CollectiveMainloopFwdSm80ILi4ELi1ELb0EN4cute5tupleIJNS5_1CILi128EEENS7_ILi64EEES8_EEELi128ENS_10bfloat16_tEfNS_4arch4Sm80ELb0ELb0ELb1ELb1ELb0ELb1ELb1ELb0EEENS1_21CollectiveEpilogueFwdINS6_IJS8_S8_S9_EEENS6_IJNS7_ILi1EEESH_SH_EEESB_SD_Li128ELb1ELb1ELb0ELb0EEENS1_19SingleTileSchedulerILb1ELb0ELb1ELi128EEEEEEEEEvNT_6ParamsE,@function
        .size           _ZN7cutlass13device_kernelIN5flash19enable_sm80_to_sm89INS1_16FlashAttnFwdSm80INS1_25CollectiveMainloopFwdSm80ILi4ELi1ELb0EN4cute5tupleIJNS5_1CILi128EEENS7_ILi64EEES8_EEELi128ENS_10bfloat16_tEfNS_4arch4Sm80ELb0ELb0ELb1ELb1ELb0ELb1ELb1ELb0EEENS1_21CollectiveEpilogueFwdINS6_IJS8_S8_S9_EEENS6_IJNS7_ILi1EEESH_SH_EEESB_SD_Li128ELb1ELb1ELb0ELb0EEENS1_19SingleTileSchedulerILb1ELb0ELb1ELi128EEEEEEEEEvNT_6ParamsE,(.L_x_47 - _ZN7cutlass13device_kernelIN5flash19enable_sm80_to_sm89INS1_16FlashAttnFwdSm80INS1_25CollectiveMainloopFwdSm80ILi4ELi1ELb0EN4cute5tupleIJNS5_1CILi128EEENS7_ILi64EEES8_EEELi128ENS_10bfloat16_tEfNS_4arch4Sm80ELb0ELb0ELb1ELb1ELb0ELb1ELb1ELb0EEENS1_21CollectiveEpilogueFwdINS6_IJS8_S8_S9_EEENS6_IJNS7_ILi1EEESH_SH_EEESB_SD_Li128ELb1ELb1ELb0ELb0EEENS1_19SingleTileSchedulerILb1ELb0ELb1ELi128EEEEEEEEEvNT_6ParamsE)
        .other          _ZN7cutlass13device_kernelIN5flash19enable_sm80_to_sm89INS1_16FlashAttnFwdSm80INS1_25CollectiveMainloopFwdSm80ILi4ELi1ELb0EN4cute5tupleIJNS5_1CILi128EEENS7_ILi64EEES8_EEELi128ENS_10bfloat16_tEfNS_4arch4Sm80ELb0ELb0ELb1ELb1ELb0ELb1ELb1ELb0EEENS1_21CollectiveEpilogueFwdINS6_IJS8_S8_S9_EEENS6_IJNS7_ILi1EEESH_SH_EEESB_SD_Li128ELb1ELb1ELb0ELb0EEENS1_19SingleTileSchedulerILb1ELb0ELb1ELi128EEEEEEEEEvNT_6ParamsE,@"STO_CUDA_ENTRY STV_DEFAULT"
_ZN7cutlass13device_kernelIN5flash19enable_sm80_to_sm89INS1_16FlashAttnFwdSm80INS1_25CollectiveMainloopFwdSm80ILi4ELi1ELb0EN4cute5tupleIJNS5_1CILi128EEENS7_ILi64EEES8_EEELi128ENS_10bfloat16_tEfNS_4arch4Sm80ELb0ELb0ELb1ELb1ELb0ELb1ELb1ELb0EEENS1_21CollectiveEpilogueFwdINS6_IJS8_S8_S9_EEENS6_IJNS7_ILi1EEESH_SH_EEESB_SD_Li128ELb1ELb1ELb0ELb0EEENS1_19SingleTileSchedulerILb1ELb0ELb1ELi128EEEEEEEEEvNT_6ParamsE:
[----:B------:R-:W-:Y:S01]  /*0000*/  LDC R1, c[0x0][0x28] ;  /* 0x00000a00ff017b82 */ /* 0x000fe20000000800 */
[----:B------:R-:W-:Y:S05]  /*0010*/  EXIT ;  /* 0x000000000000794d */ /* 0x000fea0003800000 */
.L_x_11:
        /* <DEDUP_REMOVED lines=14> */
.L_x_47:


//--------------------- .text._ZN7cutlass13device_kernelIN5flash19enable_sm80_to_sm89INS1_16FlashAttnFwdSm80INS1_25CollectiveMainloopFwdSm80ILi4ELi1ELb0EN4cute5tupleIJNS5_1CILi128EEENS7_ILi48EEES8_EEELi128ENS_10bfloat16_tEfNS_4arch4Sm80ELb0ELb1ELb1ELb0ELb0ELb0ELb1ELb0EEENS1_21CollectiveEpilogueFwdINS6_IJS8_S8_S9_EEENS6_IJNS7_ILi1EEESH_SH_EEESB_SD_Li128ELb0ELb1ELb0ELb0EEENS1_19SingleTileSchedulerILb0ELb0ELb1ELi128EEEEEEEEEvNT_6ParamsE --------------------------
	.section	.text._ZN7cutlass13device_kernelIN5flash19enable_sm80_to_sm89INS1_16FlashAttnFwdSm80INS1_25CollectiveMainloopFwdSm80ILi4ELi1ELb0EN4cute5tupleIJNS5_1CILi128EEENS7_ILi48EEES8_EEELi128ENS_10bfloat16_tEfNS_4arch4Sm80ELb0ELb1ELb1ELb0ELb0ELb0ELb1ELb0EEENS1_21CollectiveEpilogueFwdINS6_IJS8_S8_S9_EEENS6_IJNS7_ILi1EEESH_SH_EEESB_SD_Li128ELb0ELb1ELb0ELb0EEENS1_19SingleTileSchedulerILb0ELb0ELb1ELi128EEEEEEEEEvNT_6ParamsE,"ax",@progbits
	.align	128
.text._ZN7cutlass13device_kernelIN5flash19enable_sm80_to_sm89INS1_16FlashAttnFwdSm80INS1_25CollectiveMainloopFwdSm80ILi4ELi1ELb0EN4cute5tupleIJNS5_1CILi128EEENS7_ILi48EEES8_EEELi128ENS_10bfloat16_tEfNS_4arch4Sm80ELb0ELb1ELb1ELb0ELb0ELb0ELb1ELb0EEENS1_21CollectiveEpilogueFwdINS6_IJS8_S8_S9_EEENS6_IJNS7_ILi1EEESH_SH_EEESB_SD_Li128ELb0ELb1ELb0ELb0EEENS1_19SingleTileSchedulerILb0ELb0ELb1ELi128EEEEEEEEEvNT_6ParamsE:
        .type           _ZN7cutlass13device_kernelIN5flash19enable_sm80_to_sm89INS1_16FlashAttnFwdSm80INS1_25CollectiveMainloopFwdSm80ILi4ELi1ELb0EN4cute5tupleIJNS5_1CILi128EEENS7_ILi48EEES8_EEELi128ENS_10bfloat16_tEfNS_4arch4Sm80ELb0ELb1ELb1ELb0ELb0ELb0ELb1ELb0EEENS1_21CollectiveEpilogueFwdINS6_IJS8_S8_S9_EEENS6_IJNS7_ILi1EEESH_SH_EEESB_SD_Li128ELb0ELb1ELb0ELb0EEENS1_19SingleTileSchedulerILb0ELb0ELb1ELi128EEEEEEEEEvNT_6ParamsE,@function
        .size           _ZN7cutlass13device_kernelIN5flash19enable_sm80_to_sm89INS1_16FlashAttnFwdSm80INS1_25CollectiveMainloopFwdSm80ILi4ELi1ELb0EN4cute5tupleIJNS5_1CILi128EEENS7_ILi48EEES8_EEELi128ENS_10bfloat16_tEfNS_4arch4Sm80ELb0ELb1ELb1ELb0ELb0ELb0ELb1ELb0EEENS1_21CollectiveEpilogueFwdINS6_IJS8_S8_S9_EEENS6_IJNS7_ILi1EEESH_SH_EEESB_SD_Li128ELb0ELb1ELb0ELb0EEENS1_19SingleTileSchedulerILb0ELb0ELb1ELi128EEEEEEEEEvNT_6ParamsE,(.L_x_48 - _ZN7cutlass13device_kernelIN5flash19enable_sm80_to_sm89INS1_16FlashAttnFwdSm80INS1_25CollectiveMainloopFwdSm80ILi4ELi1ELb0EN4cute5tupleIJNS5_1CILi128EEENS7_ILi48EEES8_EEELi128ENS_10bfloat16_tEfNS_4arch4Sm80ELb0ELb1ELb1ELb0ELb0ELb0ELb1ELb0EEENS1_21CollectiveEpilogueFwdINS6_IJS8_S8_S9_EEENS6_IJNS7_ILi1EEESH_SH_EEESB_SD_Li128ELb0ELb1ELb0ELb0EEENS1_19SingleTileSchedulerILb0ELb0ELb1ELi128EEEEEEEEEvNT_6ParamsE)
        .other          _ZN7cutlass13device_kernelIN5flash19enable_sm80_to_sm89INS1_16FlashAttnFwdSm80INS1_25CollectiveMainloopFwdSm80ILi4ELi1ELb0EN4cute5tupleIJNS5_1CILi128EEENS7_ILi48EEES8_EEELi128ENS_10bfloat16_tEfNS_4arch4Sm80ELb0ELb1ELb1ELb0ELb0ELb0ELb1ELb0EEENS1_21CollectiveEpilogueFwdINS6_IJS8_S8_S9_EEENS6_IJNS7_ILi1EEESH_SH_EEESB_SD_Li128ELb0ELb1ELb0ELb0EEENS1_19SingleTileSchedulerILb0ELb0ELb1ELi128EEEEEEEEEvNT_6ParamsE,@"STO_CUDA_ENTRY STV_DEFAULT"
_ZN7cutlass13device_kernelIN5flash19enable_sm80_to_sm89INS1_16FlashAttnFwdSm80INS1_25CollectiveMainloopFwdSm80ILi4ELi1ELb0EN4cute5tupleIJNS5_1CILi128EEENS7_ILi48EEES8_EEELi128ENS_10bfloat16_tEfNS_4arch4Sm80ELb0ELb1ELb1ELb0ELb0ELb0ELb1ELb0EEENS1_21CollectiveEpilogueFwdINS6_IJS8_S8_S9_EEENS6_IJNS7_ILi1EEESH_SH_EEESB_SD_Li128ELb0ELb1ELb0ELb0EEENS1_19SingleTileSchedulerILb0ELb0ELb1ELi128EEEEEEEEEvNT_6ParamsE:
[----:B------:R-:W-:Y:S01]  /*0000*/  LDC R1, c[0x0][0x28] ;  /* 0x00000a00ff017b82 */ /* 0x000fe20000000800 */
[----:B------:R-:W-:Y:S05]  /*0010*/  EXIT ;  /* 0x000000000000794d */ /* 0x000fea0003800000 */
.L_x_12:
        /* <DEDUP_REMOVED lines=14> */
.L_x_48:


//--------------------- .text._ZN7cutlass13device_kernelIN5flash19enable_sm80_to_sm89INS1_16FlashAttnFwdSm80INS1_25CollectiveMainloopFwdSm80ILi4ELi1ELb0EN4cute5tupleIJNS5_1CILi128EEENS7_ILi48EEES8_EEELi128ENS_10bfloat16_tEfNS_4arch4Sm80ELb0ELb1ELb1ELb1ELb0ELb0ELb1ELb0EEENS1_21CollectiveEpilogueFwdINS6_IJS8_S8_S9_EEENS6_IJNS7_ILi1EEESH_SH_EEESB_SD_Li128ELb1ELb1ELb0ELb0EEENS1_19SingleTileSchedulerILb1ELb0ELb1ELi128EEEEEEEEEvNT_6ParamsE --------------------------
	.section	.text._ZN7cutlass13device_kernelIN5flash19enable_sm80_to_sm89INS1_16FlashAttnFwdSm80INS1_25CollectiveMainloopFwdSm80ILi4ELi1ELb0EN4cute5tupleIJNS5_1CILi128EEENS7_ILi48EEES8_EEELi128ENS_10bfloat16_tEfNS_4arch4Sm80ELb0ELb1ELb1ELb1ELb0ELb0ELb1ELb0EEENS1_21CollectiveEpilogueFwdINS6_IJS8_S8_S9_EEENS6_IJNS7_ILi1EEESH_SH_EEESB_SD_Li128ELb1ELb1ELb0ELb0EEENS1_19SingleTileSchedulerILb1ELb0ELb1ELi128EEEEEEEEEvNT_6ParamsE,"ax",@progbits
	.align	128
.text._ZN7cutlass13device_kernelIN5flash19enable_sm80_to_sm89INS1_16FlashAttnFwdSm80INS1_25CollectiveMainloopFwdSm80ILi4ELi1ELb0EN4cute5tupleIJNS5_1CILi128EEENS7_ILi48EEES8_EEELi128ENS_10bfloat16_tEfNS_4arch4Sm80ELb0ELb1ELb1ELb1ELb0ELb0ELb1ELb0EEENS1_21CollectiveEpilogueFwdINS6_IJS8_S8_S9_EEENS6_IJNS7_ILi1EEESH_SH_EEESB_SD_Li128ELb1ELb1ELb0ELb0EEENS1_19SingleTileSchedulerILb1ELb0ELb1ELi128EEEEEEEEEvNT_6ParamsE:
        .type           _ZN7cutlass13device_kernelIN5flash19enable_sm80_to_sm89INS1_16FlashAttnFwdSm80INS1_25CollectiveMainloopFwdSm80ILi4ELi1ELb0EN4cute5tupleIJNS5_1CILi128EEENS7_ILi48EEES8_EEELi128ENS_10bfloat16_tEfNS_4arch4Sm80ELb0ELb1ELb1ELb1ELb0ELb0ELb1ELb0EEENS1_21CollectiveEpilogueFwdINS6_IJS8_S8_S9_EEENS6_IJNS7_ILi1EEESH_SH_EEESB_SD_Li128ELb1ELb1ELb0ELb0EEENS1_19SingleTileSchedulerILb1ELb0ELb1ELi128EEEEEEEEEvNT_6ParamsE,@function
        .size           _ZN7cutlass13device_kernelIN5flash19enable_sm80_to_sm89INS1_16FlashAttnFwdSm80INS1_25CollectiveMainloopFwdSm80ILi4ELi1ELb0EN4cute5tupleIJNS5_1CILi128EEENS7_ILi48EEES8_EEELi128ENS_10bfloat16_tEfNS_4arch4Sm80ELb0ELb1ELb1ELb1ELb0ELb0ELb1ELb0EEENS1_21CollectiveEpilogueFwdINS6_IJS8_S8_S9_EEENS6_IJNS7_ILi1EEESH_SH_EEESB_SD_Li128ELb1ELb1ELb0ELb0EEENS1_19SingleTileSchedulerILb1ELb0ELb1ELi128EEEEEEEEEvNT_6ParamsE,(.L_x_49 - _ZN7cutlass13device_kernelIN5flash19enable_sm80_to_sm89INS1_16FlashAttnFwdSm80INS1_25CollectiveMainloopFwdSm80ILi4ELi1ELb0EN4cute5tupleIJNS5_1CILi128EEENS7_ILi48EEES8_EEELi128ENS_10bfloat16_tEfNS_4arch4Sm80ELb0ELb1ELb1ELb1ELb0ELb0ELb1ELb0EEENS1_21CollectiveEpilogueFwdINS6_IJS8_S8_S9_EEENS6_IJNS7_ILi1EEESH_SH_EEESB_SD_Li128ELb1ELb1ELb0ELb0EEENS1_19SingleTileSchedulerILb1ELb0ELb1ELi128EEEEEEEEEvNT_6ParamsE)
        .other          _ZN7cutlass13device_kernelIN5flash19enable_sm80_to_sm89INS1_16FlashAttnFwdSm80INS1_25CollectiveMainloopFwdSm80ILi4ELi1ELb0EN4cute5tupleIJNS5_1CILi128EEENS7_ILi48EEES8_EEELi128ENS_10bfloat16_tEfNS_4arch4Sm80ELb0ELb1ELb1ELb1ELb0ELb0ELb1ELb0EEENS1_21CollectiveEpilogueFwdINS6_IJS8_S8_S9_EEENS6_IJNS7_ILi1EEESH_SH_EEESB_SD_Li128ELb1ELb1ELb0ELb0EEENS1_19SingleTileSchedulerILb1ELb0ELb1ELi128EEEEEEEEEvNT_6ParamsE,@"STO_CUDA_ENTRY STV_DEFAULT"
_ZN7cutlass13device_kernelIN5flash19enable_sm80_to_sm89INS1_16FlashAttnFwdSm80INS1_25CollectiveMainloopFwdSm80ILi4ELi1ELb0EN4cute5tupleIJNS5_1CILi128EEENS7_ILi48EEES8_EEELi128ENS_10bfloat16_tEfNS_4arch4Sm80ELb0ELb1ELb1ELb1ELb0ELb0ELb1ELb0EEENS1_21CollectiveEpilogueFwdINS6_IJS8_S8_S9_EEENS6_IJNS7_ILi1EEESH_SH_EEESB_SD_Li128ELb1ELb1ELb0ELb0EEENS1_19SingleTileSchedulerILb1ELb0ELb1ELi128EEEEEEEEEvNT_6ParamsE:
[----:B------:R-:W-:Y:S01]  /*0000*/  LDC R1, c[0x0][0x28] ;  /* 0x00000a00ff017b82 */ /* 0x000fe20000000800 */
[----:B------:R-:W-:Y:S05]  /*0010*/  EXIT ;  /* 0x000000000000794d */ /* 0x000fea0003800000 */
.L_x_13:
        /* <DEDUP_REMOVED lines=14> */
.L_x_49:


//--------------------- .text._ZN7cutlass13device_kernelIN5flash19enable_sm80_to_sm89INS1_16FlashAttnFwdSm80INS1_25CollectiveMainloopFwdSm80ILi4ELi1ELb0EN4cute5tupleIJNS5_1CILi128EEENS7_ILi48EEES8_EEELi128ENS_10bfloat16_tEfNS_4arch4Sm80ELb0ELb1ELb1ELb1ELb0ELb1ELb1ELb0EEENS1_21CollectiveEpilogueFwdINS6_IJS8_S8_S9_EEENS6_IJNS7_ILi1EEESH_SH_EEESB_SD_Li128ELb1ELb1ELb0ELb0EEENS1_19SingleTileSchedulerILb1ELb0ELb1ELi128EEEEEEEEEvNT_6ParamsE --------------------------
	.section	.text._ZN7cutlass13device_kernelIN5flash19enable_sm80_to_sm89INS1_16FlashAttnFwdSm80INS1_25CollectiveMainloopFwdSm80ILi4ELi1ELb0EN4cute5tupleIJNS5_1CILi128EEENS7_ILi48EEES8_EEELi128ENS_10bfloat16_tEfNS_4arch4Sm80ELb0ELb1ELb1ELb1ELb0ELb1ELb1ELb0EEENS1_21CollectiveEpilogueFwdINS6_IJS8_S8_S9_EEENS6_IJNS7_ILi1EEESH_SH_EEESB_SD_Li128ELb1ELb1ELb0ELb0EEENS1_19SingleTileSchedulerILb1ELb0ELb1ELi128EEEEEEEEEvNT_6ParamsE,"ax",@progbits
	.align	128
.text._ZN7cutlass13device_kernelIN5flash19enable_sm80_to_sm89INS1_16FlashAttnFwdSm80INS1_25CollectiveMainloopFwdSm80ILi4ELi1ELb0EN4cute5tupleIJNS5_1CILi128EEENS7_ILi48EEES8_EEELi128ENS_10bfloat16_tEfNS_4arch4Sm80ELb0ELb1ELb1ELb1ELb0ELb1ELb1ELb0EEENS1_21CollectiveEpilogueFwdINS6_IJS8_S8_S9_EEENS6_IJNS7_ILi1EEESH_SH_EEESB_SD_Li128ELb1ELb1ELb0ELb0EEENS1_19SingleTileSchedulerILb1ELb0ELb1ELi128EEEEEEEEEvNT_6ParamsE:
        .type           _ZN7cutlass13device_kernelIN5flash19enable_sm80_to_sm89INS1_16FlashAttnFwdSm80INS1_25CollectiveMainloopFwdSm80ILi4ELi1ELb0EN4cute5tupleIJNS5_1CILi128EEENS7_ILi48EEES8_EEELi128ENS_10bfloat16_tEfNS_4arch4Sm80ELb0ELb1ELb1ELb1ELb0ELb1ELb1ELb0EEENS1_21CollectiveEpilogueFwdINS6_IJS8_S8_S9_EEENS6_IJNS7_ILi1EEESH_SH_EEESB_SD_Li128ELb1ELb1ELb0ELb0EEENS1_19SingleTileSchedulerILb1ELb0ELb1ELi128EEEEEEEEEvNT_6ParamsE,@function
        .size           _ZN7cutlass13device_kernelIN5flash19enable_sm80_to_sm89INS1_16FlashAttnFwdSm80INS1_25CollectiveMainloopFwdSm80ILi4ELi1ELb0EN4cute5tupleIJNS5_1CILi128EEENS7_ILi48EEES8_EEELi128ENS_10bfloat16_tEfNS_4arch4Sm80ELb0ELb1ELb1ELb1ELb0ELb1ELb1ELb0EEENS1_21CollectiveEpilogueFwdINS6_IJS8_S8_S9_EEENS6_IJNS7_ILi1EEESH_SH_EEESB_SD_Li128ELb1ELb1ELb0ELb0EEENS1_19SingleTileSchedulerILb1ELb0ELb1ELi128EEEEEEEEEvNT_6ParamsE,(.L_x_50 - _ZN7cutlass13device_kernelIN5flash19enable_sm80_to_sm89INS1_16FlashAttnFwdSm80INS1_25CollectiveMainloopFwdSm80ILi4ELi1ELb0EN4cute5tupleIJNS5_1CILi128EEENS7_ILi48EEES8_EEELi128ENS_10bfloat16_tEfNS_4arch4Sm80ELb0ELb1ELb1ELb1ELb0ELb1ELb1ELb0EEENS1_21CollectiveEpilogueFwdINS6_IJS8_S8_S9_EEENS6_IJNS7_ILi1EEESH_SH_EEESB_SD_Li128ELb1ELb1ELb0ELb0EEENS1_19SingleTileSchedulerILb1ELb0ELb1ELi128EEEEEEEEEvNT_6ParamsE)
        .other          _ZN7cutlass13device_kernelIN5flash19enable_sm80_to_sm89INS1_16FlashAttnFwdSm80INS1_25CollectiveMainloopFwdSm80ILi4ELi1ELb0EN4cute5tupleIJNS5_1CILi128EEENS7_ILi48EEES8_EEELi128ENS_10bfloat16_tEfNS_4arch4Sm80ELb0ELb1ELb1ELb1ELb0ELb1ELb1ELb0EEENS1_21CollectiveEpilogueFwdINS6_IJS8_S8_S9_EEENS6_IJNS7_ILi1EEESH_SH_EEESB_SD_Li128ELb1ELb1ELb0ELb0EEENS1_19SingleTileSchedulerILb1ELb0ELb1ELi128EEEEEEEEEvNT_6ParamsE,@"STO_CUDA_ENTRY STV_DEFAULT"
_ZN7cutlass13device_kernelIN5flash19enable_sm80_to_sm89INS1_16FlashAttnFwdSm80INS1_25CollectiveMainloopFwdSm80ILi4ELi1ELb0EN4cute5tupleIJNS5_1CILi128EEENS7_ILi48EEES8_EEELi128ENS_10bfloat16_tEfNS_4arch4Sm80ELb0ELb1ELb1ELb1ELb0ELb1ELb1ELb0EEENS1_21CollectiveEpilogueFwdINS6_IJS8_S8_S9_EEENS6_IJNS7_ILi1EEESH_SH_EEESB_SD_Li128ELb1ELb1ELb0ELb0EEENS1_19SingleTileSchedulerILb1ELb0ELb1ELi128EEEEEEEEEvNT_6ParamsE:
[----:B------:R-:W-:Y:S01]  /*0000*/  LDC R1, c[0x0][0x28] ;  /* 0x00000a00ff017b82 */ /* 0x000fe20000000800 */
[----:B------:R-:W-:Y:S05]  /*0010*/  EXIT ;  /* 0x000000000000794d */ /* 0x000fea0003800000 */
.L_x_14:
        /* <DEDUP_REMOVED lines=14> */
.L_x_50:


//--------------------- .text._ZN7cutlass13device_kernelIN5flash19enable_sm80_to_sm89INS1_16FlashAttnFwdSm80INS1_25CollectiveMainloopFwdSm80ILi4ELi1ELb0EN4cute5tupleIJNS5_1CILi128EEENS7_ILi64EEES8_EEELi128ENS_10bfloat16_tEfNS_4arch4Sm80ELb1ELb0ELb1ELb0ELb0ELb0ELb1ELb0EEENS1_21CollectiveEpilogueFwdINS6_IJS8_S8_S9_EEENS6_IJNS7_ILi1EEESH_SH_EEESB_SD_Li128ELb0ELb1ELb0ELb0EEENS1_30DynamicPersistentTileSchedulerILi128ELi128ELb0ELb1ELb0EEEEEEEEEvNT_6ParamsE --------------------------
	.section	.text._ZN7cutlass13device_kernelIN5flash19enable_sm80_to_sm89INS1_16FlashAttnFwdSm80INS1_25CollectiveMainloopFwdSm80ILi4ELi1ELb0EN4cute5tupleIJNS5_1CILi128EEENS7_ILi64EEES8_EEELi128ENS_10bfloat16_tEfNS_4arch4Sm80ELb1ELb0ELb1ELb0ELb0ELb0ELb1ELb0EEENS1_21CollectiveEpilogueFwdINS6_IJS8_S8_S9_EEENS6_IJNS7_ILi1EEESH_SH_EEESB_SD_Li128ELb0ELb1ELb0ELb0EEENS1_30DynamicPersistentTileSchedulerILi128ELi128ELb0ELb1ELb0EEEEEEEEEvNT_6ParamsE,"ax",@progbits
	.align	128
.text._ZN7cutlass13device_kernelIN5flash19enable_sm80_to_sm89INS1_16FlashAttnFwdSm80INS1_25CollectiveMainloopFwdSm80ILi4ELi1ELb0EN4cute5tupleIJNS5_1CILi128EEENS7_ILi64EEES8_EEELi128ENS_10bfloat16_tEfNS_4arch4Sm80ELb1ELb0ELb1ELb0ELb0ELb0ELb1ELb0EEENS1_21CollectiveEpilogueFwdINS6_IJS8_S8_S9_EEENS6_IJNS7_ILi1EEESH_SH_EEESB_SD_Li128ELb0ELb1ELb0ELb0EEENS1_30DynamicPersistentTileSchedulerILi128ELi128ELb0ELb1ELb0EEEEEEEEEvNT_6ParamsE:
        .type           _ZN7cutlass13device_kernelIN5flash19enable_sm80_to_sm89INS1_16FlashAttnFwdSm80INS1_25CollectiveMainloopFwdSm80ILi4ELi1ELb0EN4cute5tupleIJNS5_1CILi128EEENS7_ILi64EEES8_EEELi128ENS_10bfloat16_tEfNS_4arch4Sm80ELb1ELb0ELb1ELb0ELb0ELb0ELb1ELb0EEENS1_21CollectiveEpilogueFwdINS6_IJS8_S8_S9_EEENS6_IJNS7_ILi1EEESH_SH_EEESB_SD_Li128ELb0ELb1ELb0ELb0EEENS1_30DynamicPersistentTileSchedulerILi128ELi128ELb0ELb1ELb0EEEEEEEEEvNT_6ParamsE,@function
        .size           _ZN7cutlass13device_kernelIN5flash19enable_sm80_to_sm89INS1_16FlashAttnFwdSm80INS1_25CollectiveMainloopFwdSm80ILi4ELi1ELb0EN4cute5tupleIJNS5_1CILi128EEENS7_ILi64EEES8_EEELi128ENS_10bfloat16_tEfNS_4arch4Sm80ELb1ELb0ELb1ELb0ELb0ELb0ELb1ELb0EEENS1_21CollectiveEpilogueFwdINS6_IJS8_S8_S9_EEENS6_IJNS7_ILi1EEESH_SH_EEESB_SD_Li128ELb0ELb1ELb0ELb0EEENS1_30DynamicPersistentTileSchedulerILi128ELi128ELb0ELb1ELb0EEEEEEEEEvNT_6ParamsE,(.L_x_51 - _ZN7cutlass13device_kernelIN5flash19enable_sm80_to_sm89INS1_16FlashAttnFwdSm80INS1_25CollectiveMainloopFwdSm80ILi4ELi1ELb0EN4cute5tupleIJNS5_1CILi128EEENS7_ILi64EEES8_EEELi128ENS_10bfloat16_tEfNS_4arch4Sm80ELb1ELb0ELb1ELb0ELb0ELb0ELb1ELb0EEENS1_21CollectiveEpilogueFwdINS6_IJS8_S8_S9_EEENS6_IJNS7_ILi1EEESH_SH_EEESB_SD_Li128ELb0ELb1ELb0ELb0EEENS1_30DynamicPersistentTileSchedulerILi128ELi128ELb0ELb1ELb0EEEEEEEEEvNT_6ParamsE)
        .other          _ZN7cutlass13device_kernelIN5flash19enable_sm80_to_sm89INS1_16FlashAttnFwdSm80INS1_25CollectiveMainloopFwdSm80ILi4ELi1ELb0EN4cute5tupleIJNS5_1CILi128EEENS7_ILi64EEES8_EEELi128ENS_10bfloat16_tEfNS_4arch4Sm80ELb1ELb0ELb1ELb0ELb0ELb0ELb1ELb0EEENS1_21CollectiveEpilogueFwdINS6_IJS8_S8_S9_EEENS6_IJNS7_ILi1EEESH_SH_EEESB_SD_Li128ELb0ELb1ELb0ELb0EEENS1_30DynamicPersistentTileSchedulerILi128ELi128ELb0ELb1ELb0EEEEEEEEEvNT_6ParamsE,@"STO_CUDA_ENTRY STV_DEFAULT"
_ZN7cutlass13device_kernelIN5flash19enable_sm80_to_sm89INS1_16FlashAttnFwdSm80INS1_25CollectiveMainloopFwdSm80ILi4ELi1ELb0EN4cute5tupleIJNS5_1CILi128EEENS7_ILi64EEES8_EEELi128ENS_10bfloat16_tEfNS_4arch4Sm80ELb1ELb0ELb1ELb0ELb0ELb0ELb1ELb0EEENS1_21CollectiveEpilogueFwdINS6_IJS8_S8_S9_EEENS6_IJNS7_ILi1EEESH_SH_EEESB_SD_Li128ELb0ELb1ELb0ELb0EEENS1_30DynamicPersistentTileSchedulerILi128ELi128ELb0ELb1ELb0EEEEEEEEEvNT_6ParamsE:
[----:B------:R-:W-:Y:S01]  /*0000*/  LDC R1, c[0x0][0x28] ;  /* 0x00000a00ff017b82 */ /* 0x000fe20000000800 */
[----:B------:R-:W-:Y:S05]  /*0010*/  EXIT ;  /* 0x000000000000794d */ /* 0x000fea0003800000 */
.L_x_15:
        /* <DEDUP_REMOVED lines=14> */
.L_x_51:


//--------------------- .text._ZN7cutlass13device_kernelIN5flash19enable_sm80_to_sm89INS1_16FlashAttnFwdSm80INS1_25CollectiveMainloopFwdSm80ILi4ELi1ELb0EN4cute5tupleIJNS5_1CILi128EEENS7_ILi64EEES8_EEELi128ENS_10bfloat16_tEfNS_4arch4Sm80ELb1ELb0ELb1ELb1ELb0ELb0ELb1ELb0EEENS1_21CollectiveEpilogueFwdINS6_IJS8_S8_S9_EEENS6_IJNS7_ILi1EEESH_SH_EEESB_SD_Li128ELb1ELb1ELb0ELb0EEENS1_19SingleTileSchedulerILb1ELb0ELb1ELi128EEEEEEEEEvNT_6ParamsE --------------------------
	.section	.text._ZN7cutlass13device_kernelIN5flash19enable_sm80_to_sm89INS1_16FlashAttnFwdSm80INS1_25CollectiveMainloopFwdSm80ILi4ELi1ELb0EN4cute5tupleIJNS5_1CILi128EEENS7_ILi64EEES8_EEELi128ENS_10bfloat16_tEfNS_4arch4Sm80ELb1ELb0ELb1ELb1ELb0ELb0ELb1ELb0EEENS1_21CollectiveEpilogueFwdINS6_IJS8_S8_S9_EEENS6_IJNS7_ILi1EEESH_SH_EEESB_SD_Li128ELb1ELb1ELb0ELb0EEENS1_19SingleTileSchedulerILb1ELb0ELb1ELi128EEEEEEEEEvNT_6ParamsE,"ax",@progbits
	.align	128
.text._ZN7cutlass13device_kernelIN5flash19enable_sm80_to_sm89INS1_16FlashAttnFwdSm80INS1_25CollectiveMainloopFwdSm80ILi4ELi1ELb0EN4cute5tupleIJNS5_1CILi128EEENS7_ILi64EEES8_EEELi128ENS_10bfloat16_tEfNS_4arch4Sm80ELb1ELb0ELb1ELb1ELb0ELb0ELb1ELb0EEENS1_21CollectiveEpilogueFwdINS6_IJS8_S8_S9_EEENS6_IJNS7_ILi1EEESH_SH_EEESB_SD_Li128ELb1ELb1ELb0ELb0EEENS1_19SingleTileSchedulerILb1ELb0ELb1ELi128EEEEEEEEEvNT_6ParamsE:
        .type           _ZN7cutlass13device_kernelIN5flash19enable_sm80_to_sm89INS1_16FlashAttnFwdSm80INS1_25CollectiveMainloopFwdSm80ILi4ELi1ELb0EN4cute5tupleIJNS5_1CILi128EEENS7_ILi64EEES8_EEELi128ENS_10bfloat16_tEfNS_4arch4Sm80ELb1ELb0ELb1ELb1ELb0ELb0ELb1ELb0EEENS1_21CollectiveEpilogueFwdINS6_IJS8_S8_S9_EEENS6_IJNS7_ILi1EEESH_SH_EEESB_SD_Li128ELb1ELb1ELb0ELb0EEENS1_19SingleTileSchedulerILb1ELb0ELb1ELi128EEEEEEEEEvNT_6ParamsE,@function
        .size           _ZN7cutlass13device_kernelIN5flash19enable_sm80_to_sm89INS1_16FlashAttnFwdSm80INS1_25CollectiveMainloopFwdSm80ILi4ELi1ELb0EN4cute5tupleIJNS5_1CILi128EEENS7_ILi64EEES8_EEELi128ENS_10bfloat16_tEfNS_4arch4Sm80ELb1ELb0ELb1ELb1ELb0ELb0ELb1ELb0EEENS1_21CollectiveEpilogueFwdINS6_IJS8_S8_S9_EEENS6_IJNS7_ILi1EEESH_SH_EEESB_SD_Li128ELb1ELb1ELb0ELb0EEENS1_19SingleTileSchedulerILb1ELb0ELb1ELi128EEEEEEEEEvNT_6ParamsE,(.L_x_52 - _ZN7cutlass13device_kernelIN5flash19enable_sm80_to_sm89INS1_16FlashAttnFwdSm80INS1_25CollectiveMainloopFwdSm80ILi4ELi1ELb0EN4cute5tupleIJNS5_1CILi128EEENS7_ILi64EEES8_EEELi128ENS_10bfloat16_tEfNS_4arch4Sm80ELb1ELb0ELb1ELb1ELb0ELb0ELb1ELb0EEENS1_21CollectiveEpilogueFwdINS6_IJS8_S8_S9_EEENS6_IJNS7_ILi1EEESH_SH_EEESB_SD_Li128ELb1ELb1ELb0ELb0EEENS1_19SingleTileSchedulerILb1ELb0ELb1ELi128EEEEEEEEEvNT_6ParamsE)
        .other          _ZN7cutlass13device_kernelIN5flash19enable_sm80_to_sm89INS1_16FlashAttnFwdSm80INS1_25CollectiveMainloopFwdSm80ILi4ELi1ELb0EN4cute5tupleIJNS5_1CILi128EEENS7_ILi64EEES8_EEELi128ENS_10bfloat16_tEfNS_4arch4Sm80ELb1ELb0ELb1ELb1ELb0ELb0ELb1ELb0EEENS1_21CollectiveEpilogueFwdINS6_IJS8_S8_S9_EEENS6_IJNS7_ILi1EEESH_SH_EEESB_SD_Li128ELb1ELb1ELb0ELb0EEENS1_19SingleTileSchedulerILb1ELb0ELb1ELi128EEEEEEEEEvNT_6ParamsE,@"STO_CUDA_ENTRY STV_DEFAULT"
_ZN7cutlass13device_kernelIN5flash19enable_sm80_to_sm89INS1_16FlashAttnFwdSm80INS1_25CollectiveMainloopFwdSm80ILi4ELi1ELb0EN4cute5tupleIJNS5_1CILi128EEENS7_ILi64EEES8_EEELi128ENS_10bfloat16_tEfNS_4arch4Sm80ELb1ELb0ELb1ELb1ELb0ELb0ELb1ELb0EEENS1_21CollectiveEpilogueFwdINS6_IJS8_S8_S9_EEENS6_IJNS7_ILi1EEESH_SH_EEESB_SD_Li128ELb1ELb1ELb0ELb0EEENS1_19SingleTileSchedulerILb1ELb0ELb1ELi128EEEEEEEEEvNT_6ParamsE:
[----:B------:R-:W-:Y:S01]  /*0000*/  LDC R1, c[0x0][0x28] ;  /* 0x00000a00ff017b82 */ /* 0x000fe20000000800 */
[----:B------:R-:W-:Y:S05]  /*0010*/  EXIT ;  /* 0x000000000000794d */ /* 0x000fea0003800000 */
.L_x_16:
        /* <DEDUP_REMOVED lines=14> */
.L_x_52:


//--------------------- .text._ZN7cutlass13device_kernelIN5flash19enable_sm80_to_sm89INS1_16FlashAttnFwdSm80INS1_25CollectiveMainloopFwdSm80ILi4ELi1ELb0EN4cute5tupleIJNS5_1CILi128EEENS7_ILi64EEES8_EEELi128ENS_10bfloat16_tEfNS_4arch4Sm80ELb1ELb0ELb1ELb1ELb0ELb1ELb1ELb0EEENS1_21CollectiveEpilogueFwdINS6_IJS8_S8_S9_EEENS6_IJNS7_ILi1EEESH_SH_EEESB_SD_Li128ELb1ELb1ELb0ELb0EEENS1_19SingleTileSchedulerILb1ELb0ELb1ELi128EEEEEEEEEvNT_6ParamsE --------------------------
	.section	.text._ZN7cutlass13device_kernelIN5flash19enable_sm80_to_sm89INS1_16FlashAttnFwdSm80INS1_25CollectiveMainloopFwdSm80ILi4ELi1ELb0EN4cute5tupleIJNS5_1CILi128EEENS7_ILi64EEES8_EEELi128ENS_10bfloat16_tEfNS_4arch4Sm80ELb1ELb0ELb1ELb1ELb0ELb1ELb1ELb0EEENS1_21CollectiveEpilogueFwdINS6_IJS8_S8_S9_EEENS6_IJNS7_ILi1EEESH_SH_EEESB_SD_Li128ELb1ELb1ELb0ELb0EEENS1_19SingleTileSchedulerILb1ELb0ELb1ELi128EEEEEEEEEvNT_6ParamsE,"ax",@progbits
	.align	128
.text._ZN7cutlass13device_kernelIN5flash19enable_sm80_to_sm89INS1_16FlashAttnFwdSm80INS1_25CollectiveMainloopFwdSm80ILi4ELi1ELb0EN4cute5tupleIJNS5_1CILi128EEENS7_ILi64EEES8_EEELi128ENS_10bfloat16_tEfNS_4arch4Sm80ELb1ELb0ELb1ELb1ELb0ELb1ELb1ELb0EEENS1_21CollectiveEpilogueFwdINS6_IJS8_S8_S9_EEENS6_IJNS7_ILi1EEESH_SH_EEESB_SD_Li128ELb1ELb1ELb0ELb0EEENS1_19SingleTileSchedulerILb1ELb0ELb1ELi128EEEEEEEEEvNT_6ParamsE:
        .type           _ZN7cutlass13device_kernelIN5flash19enable_sm80_to_sm89INS1_16FlashAttnFwdSm80INS1_25CollectiveMainloopFwdSm80ILi4ELi1ELb0EN4cute5tupleIJNS5_1CILi128EEENS7_ILi64EEES8_EEELi128ENS_10bfloat16_tEfNS_4arch4Sm80ELb1ELb0ELb1ELb1ELb0ELb1ELb1ELb0EEENS1_21CollectiveEpilogueFwdINS6_IJS8_S8_S9_EEENS6_IJNS7_ILi1EEESH_SH_EEESB_SD_Li128ELb1ELb1ELb0ELb0EEENS1_19SingleTileSchedulerILb1ELb0ELb1ELi128EEEEEEEEEvNT_6ParamsE,@function
        .size           _ZN7cutlass13device_kernelIN5flash19enable_sm80_to_sm89INS1_16FlashAttnFwdSm80INS1_25CollectiveMainloopFwdSm80ILi4ELi1ELb0EN4cute5tupleIJNS5_1CILi128EEENS7_ILi64EEES8_EEELi128ENS_10bfloat16_tEfNS_4arch4Sm80ELb1ELb0ELb1ELb1ELb0ELb1ELb1ELb0EEENS1_21CollectiveEpilogueFwdINS6_IJS8_S8_S9_EEENS6_IJNS7_ILi1EEESH_SH_EEESB_SD_Li128ELb1ELb1ELb0ELb0EEENS1_19SingleTileSchedulerILb1ELb0ELb1ELi128EEEEEEEEEvNT_6ParamsE,(.L_x_53 - _ZN7cutlass13device_kernelIN5flash19enable_sm80_to_sm89INS1_16FlashAttnFwdSm80INS1_25CollectiveMainloopFwdSm80ILi4ELi1ELb0EN4cute5tupleIJNS5_1CILi128EEENS7_ILi64EEES8_EEELi128ENS_10bfloat16_tEfNS_4arch4Sm80ELb1ELb0ELb1ELb1ELb0ELb1ELb1ELb0EEENS1_21CollectiveEpilogueFwdINS6_IJS8_S8_S9_EEENS6_IJNS7_ILi1EEESH_SH_EEESB_SD_Li128ELb1ELb1ELb0ELb0EEENS1_19SingleTileSchedulerILb1ELb0ELb1ELi128EEEEEEEEEvNT_6ParamsE)
        .other          _ZN7cutlass13device_kernelIN5flash19enable_sm80_to_sm89INS1_16FlashAttnFwdSm80INS1_25CollectiveMainloopFwdSm80ILi4ELi1ELb0EN4cute5tupleIJNS5_1CILi128EEENS7_ILi64EEES8_EEELi128ENS_10bfloat16_tEfNS_4arch4Sm80ELb1ELb0ELb1ELb1ELb0ELb1ELb1ELb0EEENS1_21CollectiveEpilogueFwdINS6_IJS8_S8_S9_EEENS6_IJNS7_ILi1EEESH_SH_EEESB_SD_Li128ELb1ELb1ELb0ELb0EEENS1_19SingleTileSchedulerILb1ELb0ELb1ELi128EEEEEEEEEvNT_6ParamsE,@"STO_CUDA_ENTRY STV_DEFAULT"
_ZN7cutlass13device_kernelIN5flash19enable_sm80_to_sm89INS1_16FlashAttnFwdSm80INS1_25CollectiveMainloopFwdSm80ILi4ELi1ELb0EN4cute5tupleIJNS5_1CILi128EEENS7_ILi64EEES8_EEELi128ENS_10bfloat16_tEfNS_4arch4Sm80ELb1ELb0ELb1ELb1ELb0ELb1ELb1ELb0EEENS1_21CollectiveEpilogueFwdINS6_IJS8_S8_S9_EEENS6_IJNS7_ILi1EEESH_SH_EEESB_SD_Li128ELb1ELb1ELb0ELb0EEENS1_19SingleTileSchedulerILb1ELb0ELb1ELi128EEEEEEEEEvNT_6ParamsE:
[----:B------:R-:W-:Y:S01]  /*0000*/  LDC R1, c[0x0][0x28] ;  /* 0x00000a00ff017b82 */ /* 0x000fe20000000800 */
[----:B------:R-:W-:Y:S05]  /*0010*/  EXIT ;  /* 0x000000000000794d */ /* 0x000fea0003800000 */
.L_x_17:
        /* <DEDUP_REMOVED lines=14> */
.L_x_53:


//--------------------- .text._ZN7cutlass13device_kernelIN5flash19enable_sm80_to_sm89INS1_16FlashAttnFwdSm80INS1_25CollectiveMainloopFwdSm80ILi8ELi1ELb1EN4cute5tupleIJNS5_1CILi128EEES8_S8_EEELi128ENS_10bfloat16_tEfNS_4arch4Sm80ELb0ELb0ELb0ELb0ELb0ELb0ELb1ELb0EEENS1_21CollectiveEpilogueFwdIS9_NS6_IJNS7_ILi1EEESF_SF_EEESA_SC_Li256ELb0ELb1ELb0ELb0EEENS1_19SingleTileSchedulerILb0ELb0ELb1ELi128EEEEEEEEEvNT_6ParamsE --------------------------
	.section	.text._ZN7cutlass13device_kernelIN5flash19enable_sm80_to_sm89INS1_16FlashAttnFwdSm80INS1_25CollectiveMainloopFwdSm80ILi8ELi1ELb1EN4cute5tupleIJNS5_1CILi128EEES8_S8_EEELi128ENS_10bfloat16_tEfNS_4arch4Sm80ELb0ELb0ELb0ELb0ELb0ELb0ELb1ELb0EEENS1_21CollectiveEpilogueFwdIS9_NS6_IJNS7_ILi1EEESF_SF_EEESA_SC_Li256ELb0ELb1ELb0ELb0EEENS1_19SingleTileSchedulerILb0ELb0ELb1ELi128EEEEEEEEEvNT_6ParamsE,"ax",@progbits
	.align	128
.text._ZN7cutlass13device_kernelIN5flash19enable_sm80_to_sm89INS1_16FlashAttnFwdSm80INS1_25CollectiveMainloopFwdSm80ILi8ELi1ELb1EN4cute5tupleIJNS5_1CILi128EEES8_S8_EEELi128ENS_10bfloat16_tEfNS_4arch4Sm80ELb0ELb0ELb0ELb0ELb0ELb0ELb1ELb0EEENS1_21CollectiveEpilogueFwdIS9_NS6_IJNS7_ILi1EEESF_SF_EEESA_SC_Li256ELb0ELb1ELb0ELb0EEENS1_19SingleTileSchedulerILb0ELb0ELb1ELi128EEEEEEEEEvNT_6ParamsE:
        .type           _ZN7cutlass13device_kernelIN5flash19enable_sm80_to_sm89INS1_16FlashAttnFwdSm80INS1_25CollectiveMainloopFwdSm80ILi8ELi1ELb1EN4cute5tupleIJNS5_1CILi128EEES8_S8_EEELi128ENS_10bfloat16_tEfNS_4arch4Sm80ELb0ELb0ELb0ELb0ELb0ELb0ELb1ELb0EEENS1_21CollectiveEpilogueFwdIS9_NS6_IJNS7_ILi1EEESF_SF_EEESA_SC_Li256ELb0ELb1ELb0ELb0EEENS1_19SingleTileSchedulerILb0ELb0ELb1ELi128EEEEEEEEEvNT_6ParamsE,@function
        .size           _ZN7cutlass13device_kernelIN5flash19enable_sm80_to_sm89INS1_16FlashAttnFwdSm80INS1_25CollectiveMainloopFwdSm80ILi8ELi1ELb1EN4cute5tupleIJNS5_1CILi128EEES8_S8_EEELi128ENS_10bfloat16_tEfNS_4arch4Sm80ELb0ELb0ELb0ELb0ELb0ELb0ELb1ELb0EEENS1_21CollectiveEpilogueFwdIS9_NS6_IJNS7_ILi1EEESF_SF_EEESA_SC_Li256ELb0ELb1ELb0ELb0EEENS1_19SingleTileSchedulerILb0ELb0ELb1ELi128EEEEEEEEEvNT_6ParamsE,(.L_x_54 - _ZN7cutlass13device_kernelIN5flash19enable_sm80_to_sm89INS1_16FlashAttnFwdSm80INS1_25CollectiveMainloopFwdSm80ILi8ELi1ELb1EN4cute5tupleIJNS5_1CILi128EEES8_S8_EEELi128ENS_10bfloat16_tEfNS_4arch4Sm80ELb0ELb0ELb0ELb0ELb0ELb0ELb1ELb0EEENS1_21CollectiveEpilogueFwdIS9_NS6_IJNS7_ILi1EEESF_SF_EEESA_SC_Li256ELb0ELb1ELb0ELb0EEENS1_19SingleTileSchedulerILb0ELb0ELb1ELi128EEEEEEEEEvNT_6ParamsE)
        .other          _ZN7cutlass13device_kernelIN5flash19enable_sm80_to_sm89INS1_16FlashAttnFwdSm80INS1_25CollectiveMainloopFwdSm80ILi8ELi1ELb1EN4cute5tupleIJNS5_1CILi128EEES8_S8_EEELi128ENS_10bfloat16_tEfNS_4arch4Sm80ELb0ELb0ELb0ELb0ELb0ELb0ELb1ELb0EEENS1_21CollectiveEpilogueFwdIS9_NS6_IJNS7_ILi1EEESF_SF_EEESA_SC_Li256ELb0ELb1ELb0ELb0EEENS1_19SingleTileSchedulerILb0ELb0ELb1ELi128EEEEEEEEEvNT_6ParamsE,@"STO_CUDA_ENTRY STV_DEFAULT"
_ZN7cutlass13device_kernelIN5flash19enable_sm80_to_sm89INS1_16FlashAttnFwdSm80INS1_25CollectiveMainloopFwdSm80ILi8ELi1ELb1EN4cute5tupleIJNS5_1CILi128EEES8_S8_EEELi128ENS_10bfloat16_tEfNS_4arch4Sm80ELb0ELb0ELb0ELb0ELb0ELb0ELb1ELb0EEENS1_21CollectiveEpilogueFwdIS9_NS6_IJNS7_ILi1EEESF_SF_EEESA_SC_Li256ELb0ELb1ELb0ELb0EEENS1_19SingleTileSchedulerILb0ELb0ELb1ELi128EEEEEEEEEvNT_6ParamsE:
[----:B------:R-:W-:Y:S01]  /*0000*/  LDC R1, c[0x0][0x28] ;  /* 0x00000a00ff017b82 */ /* 0x000fe20000000800 */
[----:B------:R-:W-:Y:S05]  /*0010*/  EXIT ;  /* 0x000000000000794d */ /* 0x000fea0003800000 */
.L_x_18:
        /* <DEDUP_REMOVED lines=14> */
.L_x_54:


//--------------------- .text._ZN7cutlass13device_kernelIN5flash19enable_sm80_to_sm89INS1_16FlashAttnFwdSm80INS1_25CollectiveMainloopFwdSm80ILi8ELi1ELb1EN4cute5tupleIJNS5_1CILi128EEES8_S8_EEELi128ENS_10bfloat16_tEfNS_4arch4Sm80ELb0ELb0ELb0ELb1ELb0ELb0ELb1ELb0EEENS1_21CollectiveEpilogueFwdIS9_NS6_IJNS7_ILi1EEESF_SF_EEESA_SC_Li256ELb1ELb1ELb0ELb0EEENS1_19SingleTileSchedulerILb1ELb0ELb1ELi128EEEEEEEEEvNT_6ParamsE --------------------------
	.section	.text._ZN7cutlass13device_kernelIN5flash19enable_sm80_to_sm89INS1_16FlashAttnFwdSm80INS1_25CollectiveMainloopFwdSm80ILi8ELi1ELb1EN4cute5tupleIJNS5_1CILi128EEES8_S8_EEELi128ENS_10bfloat16_tEfNS_4arch4Sm80ELb0ELb0ELb0ELb1ELb0ELb0ELb1ELb0EEENS1_21CollectiveEpilogueFwdIS9_NS6_IJNS7_ILi1EEESF_SF_EEESA_SC_Li256ELb1ELb1ELb0ELb0EEENS1_19SingleTileSchedulerILb1ELb0ELb1ELi128EEEEEEEEEvNT_6ParamsE,"ax",@progbits
	.align	128
.text._ZN7cutlass13device_kernelIN5flash19enable_sm80_to_sm89INS1_16FlashAttnFwdSm80INS1_25CollectiveMainloopFwdSm80ILi8ELi1ELb1EN4cute5tupleIJNS5_1CILi128EEES8_S8_EEELi128ENS_10bfloat16_tEfNS_4arch4Sm80ELb0ELb0ELb0ELb1ELb0ELb0ELb1ELb0EEENS1_21CollectiveEpilogueFwdIS9_NS6_IJNS7_ILi1EEESF_SF_EEESA_SC_Li256ELb1ELb1ELb0ELb0EEENS1_19SingleTileSchedulerILb1ELb0ELb1ELi128EEEEEEEEEvNT_6ParamsE:
        .type           _ZN7cutlass13device_kernelIN5flash19enable_sm80_to_sm89INS1_16FlashAttnFwdSm80INS1_25CollectiveMainloopFwdSm80ILi8ELi1ELb1EN4cute5tupleIJNS5_1CILi128EEES8_S8_EEELi128ENS_10bfloat16_tEfNS_4arch4Sm80ELb0ELb0ELb0ELb1ELb0ELb0ELb1ELb0EEENS1_21CollectiveEpilogueFwdIS9_NS6_IJNS7_ILi1EEESF_SF_EEESA_SC_Li256ELb1ELb1ELb0ELb0EEENS1_19SingleTileSchedulerILb1ELb0ELb1ELi128EEEEEEEEEvNT_6ParamsE,@function
        .size           _ZN7cutlass13device_kernelIN5flash19enable_sm80_to_sm89INS1_16FlashAttnFwdSm80INS1_25CollectiveMainloopFwdSm80ILi8ELi1ELb1EN4cute5tupleIJNS5_1CILi128EEES8_S8_EEELi128ENS_10bfloat16_tEfNS_4arch4Sm80ELb0ELb0ELb0ELb1ELb0ELb0ELb1ELb0EEENS1_21CollectiveEpilogueFwdIS9_NS6_IJNS7_ILi1EEESF_SF_EEESA_SC_Li256ELb1ELb1ELb0ELb0EEENS1_19SingleTileSchedulerILb1ELb0ELb1ELi128EEEEEEEEEvNT_6ParamsE,(.L_x_55 - _ZN7cutlass13device_kernelIN5flash19enable_sm80_to_sm89INS1_16FlashAttnFwdSm80INS1_25CollectiveMainloopFwdSm80ILi8ELi1ELb1EN4cute5tupleIJNS5_1CILi128EEES8_S8_EEELi128ENS_10bfloat16_tEfNS_4arch4Sm80ELb0ELb0ELb0ELb1ELb0ELb0ELb1ELb0EEENS1_21CollectiveEpilogueFwdIS9_NS6_IJNS7_ILi1EEESF_SF_EEESA_SC_Li256ELb1ELb1ELb0ELb0EEENS1_19SingleTileSchedulerILb1ELb0ELb1ELi128EEEEEEEEEvNT_6ParamsE)
        .other          _ZN7cutlass13device_kernelIN5flash19enable_sm80_to_sm89INS1_16FlashAttnFwdSm80INS1_25CollectiveMainloopFwdSm80ILi8ELi1ELb1EN4cute5tupleIJNS5_1CILi128EEES8_S8_EEELi128ENS_10bfloat16_tEfNS_4arch4Sm80ELb0ELb0ELb0ELb1ELb0ELb0ELb1ELb0EEENS1_21CollectiveEpilogueFwdIS9_NS6_IJNS7_ILi1EEESF_SF_EEESA_SC_Li256ELb1ELb1ELb0ELb0EEENS1_19SingleTileSchedulerILb1ELb0ELb1ELi128EEEEEEEEEvNT_6ParamsE,@"STO_CUDA_ENTRY STV_DEFAULT"
_ZN7cutlass13device_kernelIN5flash19enable_sm80_to_sm89INS1_16FlashAttnFwdSm80INS1_25CollectiveMainloopFwdSm80ILi8ELi1ELb1EN4cute5tupleIJNS5_1CILi128EEES8_S8_EEELi128ENS_10bfloat16_tEfNS_4arch4Sm80ELb0ELb0ELb0ELb1ELb0ELb0ELb1ELb0EEENS1_21CollectiveEpilogueFwdIS9_NS6_IJNS7_ILi1EEESF_SF_EEESA_SC_Li256ELb1ELb1ELb0ELb0EEENS1_19SingleTileSchedulerILb1ELb0ELb1ELi128EEEEEEEEEvNT_6ParamsE:
[----:B------:R-:W-:Y:S01]  /*0000*/  LDC R1, c[0x0][0x28] ;  /* 0x00000a00ff017b82 */ /* 0x000fe20000000800 */
[----:B------:R-:W-:Y:S05]  /*0010*/  EXIT ;  /* 0x000000000000794d */ /* 0x000fea0003800000 */
.L_x_19:
        /* <DEDUP_REMOVED lines=14> */
.L_x_55:


//--------------------- .text._ZN7cutlass13device_kernelIN5flash19enable_sm80_to_sm89INS1_16FlashAttnFwdSm80INS1_25CollectiveMainloopFwdSm80ILi8ELi1ELb1EN4cute5tupleIJNS5_1CILi128EEES8_S8_EEELi128ENS_10bfloat16_tEfNS_4arch4Sm80ELb0ELb0ELb0ELb1ELb0ELb1ELb1ELb0EEENS1_21CollectiveEpilogueFwdIS9_NS6_IJNS7_ILi1EEESF_SF_EEESA_SC_Li256ELb1ELb1ELb0ELb0EEENS1_19SingleTileSchedulerILb1ELb0ELb1ELi128EEEEEEEEEvNT_6ParamsE --------------------------
	.section	.text._ZN7cutlass13device_kernelIN5flash19enable_sm80_to_sm89INS1_16FlashAttnFwdSm80INS1_25CollectiveMainloopFwdSm80ILi8ELi1ELb1EN4cute5tupleIJNS5_1CILi128EEES8_S8_EEELi128ENS_10bfloat16_tEfNS_4arch4Sm80ELb0ELb0ELb0ELb1ELb0ELb1ELb1ELb0EEENS1_21CollectiveEpilogueFwdIS9_NS6_IJNS7_ILi1EEESF_SF_EEESA_SC_Li256ELb1ELb1ELb0ELb0EEENS1_19SingleTileSchedulerILb1ELb0ELb1ELi128EEEEEEEEEvNT_6ParamsE,"ax",@progbits
	.align	128
.text._ZN7cutlass13device_kernelIN5flash19enable_sm80_to_sm89INS1_16FlashAttnFwdSm80INS1_25CollectiveMainloopFwdSm80ILi8ELi1ELb1EN4cute5tupleIJNS5_1CILi128EEES8_S8_EEELi128ENS_10bfloat16_tEfNS_4arch4Sm80ELb0ELb0ELb0ELb1ELb0ELb1ELb1ELb0EEENS1_21CollectiveEpilogueFwdIS9_NS6_IJNS7_ILi1EEESF_SF_EEESA_SC_Li256ELb1ELb1ELb0ELb0EEENS1_19SingleTileSchedulerILb1ELb0ELb1ELi128EEEEEEEEEvNT_6ParamsE:
        .type           _ZN7cutlass13device_kernelIN5flash19enable_sm80_to_sm89INS1_16FlashAttnFwdSm80INS1_25CollectiveMainloopFwdSm80ILi8ELi1ELb1EN4cute5tupleIJNS5_1CILi128EEES8_S8_EEELi128ENS_10bfloat16_tEfNS_4arch4Sm80ELb0ELb0ELb0ELb1ELb0ELb1ELb1ELb0EEENS1_21CollectiveEpilogueFwdIS9_NS6_IJNS7_ILi1EEESF_SF_EEESA_SC_Li256ELb1ELb1ELb0ELb0EEENS1_19SingleTileSchedulerILb1ELb0ELb1ELi128EEEEEEEEEvNT_6ParamsE,@function
        .size           _ZN7cutlass13device_kernelIN5flash19enable_sm80_to_sm89INS1_16FlashAttnFwdSm80INS1_25CollectiveMainloopFwdSm80ILi8ELi1ELb1EN4cute5tupleIJNS5_1CILi128EEES8_S8_EEELi128ENS_10bfloat16_tEfNS_4arch4Sm80ELb0ELb0ELb0ELb1ELb0ELb1ELb1ELb0EEENS1_21CollectiveEpilogueFwdIS9_NS6_IJNS7_ILi1EEESF_SF_EEESA_SC_Li256ELb1ELb1ELb0ELb0EEENS1_19SingleTileSchedulerILb1ELb0ELb1ELi128EEEEEEEEEvNT_6ParamsE,(.L_x_56 - _ZN7cutlass13device_kernelIN5flash19enable_sm80_to_sm89INS1_16FlashAttnFwdSm80INS1_25CollectiveMainloopFwdSm80ILi8ELi1ELb1EN4cute5tupleIJNS5_1CILi128EEES8_S8_EEELi128ENS_10bfloat16_tEfNS_4arch4Sm80ELb0ELb0ELb0ELb1ELb0ELb1ELb1ELb0EEENS1_21CollectiveEpilogueFwdIS9_NS6_IJNS7_ILi1EEESF_SF_EEESA_SC_Li256ELb1ELb1ELb0ELb0EEENS1_19SingleTileSchedulerILb1ELb0ELb1ELi128EEEEEEEEEvNT_6ParamsE)
        .other          _ZN7cutlass13device_kernelIN5flash19enable_sm80_to_sm89INS1_16FlashAttnFwdSm80INS1_25CollectiveMainloopFwdSm80ILi8ELi1ELb1EN4cute5tupleIJNS5_1CILi128EEES8_S8_EEELi128ENS_10bfloat16_tEfNS_4arch4Sm80ELb0ELb0ELb0ELb1ELb0ELb1ELb1ELb0EEENS1_21CollectiveEpilogueFwdIS9_NS6_IJNS7_ILi1EEESF_SF_EEESA_SC_Li256ELb1ELb1ELb0ELb0EEENS1_19SingleTileSchedulerILb1ELb0ELb1ELi128EEEEEEEEEvNT_6ParamsE,@"STO_CUDA_ENTRY STV_DEFAULT"
_ZN7cutlass13device_kernelIN5flash19enable_sm80_to_sm89INS1_16FlashAttnFwdSm80INS1_25CollectiveMainloopFwdSm80ILi8ELi1ELb1EN4cute5tupleIJNS5_1CILi128EEES8_S8_EEELi128ENS_10bfloat16_tEfNS_4arch4Sm80ELb0ELb0ELb0ELb1ELb0ELb1ELb1ELb0EEENS1_21CollectiveEpilogueFwdIS9_NS6_IJNS7_ILi1EEESF_SF_EEESA_SC_Li256ELb1ELb1ELb0ELb0EEENS1_19SingleTileSchedulerILb1ELb0ELb1ELi128EEEEEEEEEvNT_6ParamsE:
[----:B------:R-:W-:Y:S01]  /*0000*/  LDC R1, c[0x0][0x28] ;  /* 0x00000a00ff017b82 */ /* 0x000fe20000000800 */
[----:B------:R-:W-:Y:S05]  /*0010*/  EXIT ;  /* 0x000000000000794d */ /* 0x000fea0003800000 */
.L_x_20:
        /* <DEDUP_REMOVED lines=14> */
.L_x_56:


//--------------------- .text._ZN7cutlass13device_kernelIN5flash19enable_sm80_to_sm89INS1_16FlashAttnFwdSm80INS1_25CollectiveMainloopFwdSm80ILi8ELi1ELb1EN4cute5tupleIJNS5_1CILi128EEENS7_ILi96EEES8_EEELi128ENS_10bfloat16_tEfNS_4arch4Sm80ELb0ELb1ELb0ELb0ELb0ELb0ELb1ELb0EEENS1_21CollectiveEpilogueFwdINS6_IJS8_S8_S9_EEENS6_IJNS7_ILi1EEESH_SH_EEESB_SD_Li256ELb0ELb1ELb0ELb0EEENS1_19SingleTileSchedulerILb0ELb0ELb1ELi128EEEEEEEEEvNT_6ParamsE --------------------------
	.section	.text._ZN7cutlass13device_kernelIN5flash19enable_sm80_to_sm89INS1_16FlashAttnFwdSm80INS1_25CollectiveMainloopFwdSm80ILi8ELi1ELb1EN4cute5tupleIJNS5_1CILi128EEENS7_ILi96EEES8_EEELi128ENS_10bfloat16_tEfNS_4arch4Sm80ELb0ELb1ELb0ELb0ELb0ELb0ELb1ELb0EEENS1_21CollectiveEpilogueFwdINS6_IJS8_S8_S9_EEENS6_IJNS7_ILi1EEESH_SH_EEESB_SD_Li256ELb0ELb1ELb0ELb0EEENS1_19SingleTileSchedulerILb0ELb0ELb1ELi128EEEEEEEEEvNT_6ParamsE,"ax",@progbits
	.align	128
.text._ZN7cutlass13device_kernelIN5flash19enable_sm80_to_sm89INS1_16FlashAttnFwdSm80INS1_25CollectiveMainloopFwdSm80ILi8ELi1ELb1EN4cute5tupleIJNS5_1CILi128EEENS7_ILi96EEES8_EEELi128ENS_10bfloat16_tEfNS_4arch4Sm80ELb0ELb1ELb0ELb0ELb0ELb0ELb1ELb0EEENS1_21CollectiveEpilogueFwdINS6_IJS8_S8_S9_EEENS6_IJNS7_ILi1EEESH_SH_EEESB_SD_Li256ELb0ELb1ELb0ELb0EEENS1_19SingleTileSchedulerILb0ELb0ELb1ELi128EEEEEEEEEvNT_6ParamsE:
        .type           _ZN7cutlass13device_kernelIN5flash19enable_sm80_to_sm89INS1_16FlashAttnFwdSm80INS1_25CollectiveMainloopFwdSm80ILi8ELi1ELb1EN4cute5tupleIJNS5_1CILi128EEENS7_ILi96EEES8_EEELi128ENS_10bfloat16_tEfNS_4arch4Sm80ELb0ELb1ELb0ELb0ELb0ELb0ELb1ELb0EEENS1_21CollectiveEpilogueFwdINS6_IJS8_S8_S9_EEENS6_IJNS7_ILi1EEESH_SH_EEESB_SD_Li256ELb0ELb1ELb0ELb0EEENS1_19SingleTileSchedulerILb0ELb0ELb1ELi128EEEEEEEEEvNT_6ParamsE,@function
        .size           _ZN7cutlass13device_kernelIN5flash19enable_sm80_to_sm89INS1_16FlashAttnFwdSm80INS1_25CollectiveMainloopFwdSm80ILi8ELi1ELb1EN4cute5tupleIJNS5_1CILi128EEENS7_ILi96EEES8_EEELi128ENS_10bfloat16_tEfNS_4arch4Sm80ELb0ELb1ELb0ELb0ELb0ELb0ELb1ELb0EEENS1_21CollectiveEpilogueFwdINS6_IJS8_S8_S9_EEENS6_IJNS7_ILi1EEESH_SH_EEESB_SD_Li256ELb0ELb1ELb0ELb0EEENS1_19SingleTileSchedulerILb0ELb0ELb1ELi128EEEEEEEEEvNT_6ParamsE,(.L_x_57 - _ZN7cutlass13device_kernelIN5flash19enable_sm80_to_sm89INS1_16FlashAttnFwdSm80INS1_25CollectiveMainloopFwdSm80ILi8ELi1ELb1EN4cute5tupleIJNS5_1CILi128EEENS7_ILi96EEES8_EEELi128ENS_10bfloat16_tEfNS_4arch4Sm80ELb0ELb1ELb0ELb0ELb0ELb0ELb1ELb0EEENS1_21CollectiveEpilogueFwdINS6_IJS8_S8_S9_EEENS6_IJNS7_ILi1EEESH_SH_EEESB_SD_Li256ELb0ELb1ELb0ELb0EEENS1_19SingleTileSchedulerILb0ELb0ELb1ELi128EEEEEEEEEvNT_6ParamsE)
        .other          _ZN7cutlass13device_kernelIN5flash19enable_sm80_to_sm89INS1_16FlashAttnFwdSm80INS1_25CollectiveMainloopFwdSm80ILi8ELi1ELb1EN4cute5tupleIJNS5_1CILi128EEENS7_ILi96EEES8_EEELi128ENS_10bfloat16_tEfNS_4arch4Sm80ELb0ELb1ELb0ELb0ELb0ELb0ELb1ELb0EEENS1_21CollectiveEpilogueFwdINS6_IJS8_S8_S9_EEENS6_IJNS7_ILi1EEESH_SH_EEESB_SD_Li256ELb0ELb1ELb0ELb0EEENS1_19SingleTileSchedulerILb0ELb0ELb1ELi128EEEEEEEEEvNT_6ParamsE,@"STO_CUDA_ENTRY STV_DEFAULT"
_ZN7cutlass13device_kernelIN5flash19enable_sm80_to_sm89INS1_16FlashAttnFwdSm80INS1_25CollectiveMainloopFwdSm80ILi8ELi1ELb1EN4cute5tupleIJNS5_1CILi128EEENS7_ILi96EEES8_EEELi128ENS_10bfloat16_tEfNS_4arch4Sm80ELb0ELb1ELb0ELb0ELb0ELb0ELb1ELb0EEENS1_21CollectiveEpilogueFwdINS6_IJS8_S8_S9_EEENS6_IJNS7_ILi1EEESH_SH_EEESB_SD_Li256ELb0ELb1ELb0ELb0EEENS1_19SingleTileSchedulerILb0ELb0ELb1ELi128EEEEEEEEEvNT_6ParamsE:
[----:B------:R-:W-:Y:S01]  /*0000*/  LDC R1, c[0x0][0x28] ;  /* 0x00000a00ff017b82 */ /* 0x000fe20000000800 */
[----:B------:R-:W-:Y:S05]  /*0010*/  EXIT ;  /* 0x000000000000794d */ /* 0x000fea0003800000 */
.L_x_21:
        /* <DEDUP_REMOVED lines=14> */
.L_x_57:


//--------------------- .text._ZN7cutlass13device_kernelIN5flash19enable_sm80_to_sm89INS1_16FlashAttnFwdSm80INS1_25CollectiveMainloopFwdSm80ILi8ELi1ELb1EN4cute5tupleIJNS5_1CILi128EEENS7_ILi96EEES8_EEELi128ENS_10bfloat16_tEfNS_4arch4Sm80ELb0ELb1ELb0ELb1ELb0ELb0ELb1ELb0EEENS1_21CollectiveEpilogueFwdINS6_IJS8_S8_S9_EEENS6_IJNS7_ILi1EEESH_SH_EEESB_SD_Li256ELb1ELb1ELb0ELb0EEENS1_19SingleTileSchedulerILb1ELb0ELb1ELi128EEEEEEEEEvNT_6ParamsE --------------------------
	.section	.text._ZN7cutlass13device_kernelIN5flash19enable_sm80_to_sm89INS1_16FlashAttnFwdSm80INS1_25CollectiveMainloopFwdSm80ILi8ELi1ELb1EN4cute5tupleIJNS5_1CILi128EEENS7_ILi96EEES8_EEELi128ENS_10bfloat16_tEfNS_4arch4Sm80ELb0ELb1ELb0ELb1ELb0ELb0ELb1ELb0EEENS1_21CollectiveEpilogueFwdINS6_IJS8_S8_S9_EEENS6_IJNS7_ILi1EEESH_SH_EEESB_SD_Li256ELb1ELb1ELb0ELb0EEENS1_19SingleTileSchedulerILb1ELb0ELb1ELi128EEEEEEEEEvNT_6ParamsE,"ax",@progbits
	.align	128
.text._ZN7cutlass13device_kernelIN5flash19enable_sm80_to_sm89INS1_16FlashAttnFwdSm80INS1_25CollectiveMainloopFwdSm80ILi8ELi1ELb1EN4cute5tupleIJNS5_1CILi128EEENS7_ILi96EEES8_EEELi128ENS_10bfloat16_tEfNS_4arch4Sm80ELb0ELb1ELb0ELb1ELb0ELb0ELb1ELb0EEENS1_21CollectiveEpilogueFwdINS6_IJS8_S8_S9_EEENS6_IJNS7_ILi1EEESH_SH_EEESB_SD_Li256ELb1ELb1ELb0ELb0EEENS1_19SingleTileSchedulerILb1ELb0ELb1ELi128EEEEEEEEEvNT_6ParamsE:
        .type           _ZN7cutlass13device_kernelIN5flash19enable_sm80_to_sm89INS1_16FlashAttnFwdSm80INS1_25CollectiveMainloopFwdSm80ILi8ELi1ELb1EN4cute5tupleIJNS5_1CILi128EEENS7_ILi96EEES8_EEELi128ENS_10bfloat16_tEfNS_4arch4Sm80ELb0ELb1ELb0ELb1ELb0ELb0ELb1ELb0EEENS1_21CollectiveEpilogueFwdINS6_IJS8_S8_S9_EEENS6_IJNS7_ILi1EEESH_SH_EEESB_SD_Li256ELb1ELb1ELb0ELb0EEENS1_19SingleTileSchedulerILb1ELb0ELb1ELi128EEEEEEEEEvNT_6ParamsE,@function
        .size           _ZN7cutlass13device_kernelIN5flash19enable_sm80_to_sm89INS1_16FlashAttnFwdSm80INS1_25CollectiveMainloopFwdSm80ILi8ELi1ELb1EN4cute5tupleIJNS5_1CILi128EEENS7_ILi96EEES8_EEELi128ENS_10bfloat16_tEfNS_4arch4Sm80ELb0ELb1ELb0ELb1ELb0ELb0ELb1ELb0EEENS1_21CollectiveEpilogueFwdINS6_IJS8_S8_S9_EEENS6_IJNS7_ILi1EEESH_SH_EEESB_SD_Li256ELb1ELb1ELb0ELb0EEENS1_19SingleTileSchedulerILb1ELb0ELb1ELi128EEEEEEEEEvNT_6ParamsE,(.L_x_58 - _ZN7cutlass13device_kernelIN5flash19enable_sm80_to_sm89INS1_16FlashAttnFwdSm80INS1_25CollectiveMainloopFwdSm80ILi8ELi1ELb1EN4cute5tupleIJNS5_1CILi128EEENS7_ILi96EEES8_EEELi128ENS_10bfloat16_tEfNS_4arch4Sm80ELb0ELb1ELb0ELb1ELb0ELb0ELb1ELb0EEENS1_21CollectiveEpilogueFwdINS6_IJS8_S8_S9_EEENS6_IJNS7_ILi1EEESH_SH_EEESB_SD_Li256ELb1ELb1ELb0ELb0EEENS1_19SingleTileSchedulerILb1ELb0ELb1ELi128EEEEEEEEEvNT_6ParamsE)
        .other          _ZN7cutlass13device_kernelIN5flash19enable_sm80_to_sm89INS1_16FlashAttnFwdSm80INS1_25CollectiveMainloopFwdSm80ILi8ELi1ELb1EN4cute5tupleIJNS5_1CILi128EEENS7_ILi96EEES8_EEELi128ENS_10bfloat16_tEfNS_4arch4Sm80ELb0ELb1ELb0ELb1ELb0ELb0ELb1ELb0EEENS1_21CollectiveEpilogueFwdINS6_IJS8_S8_S9_EEENS6_IJNS7_ILi1EEESH_SH_EEESB_SD_Li256ELb1ELb1ELb0ELb0EEENS1_19SingleTileSchedulerILb1ELb0ELb1ELi128EEEEEEEEEvNT_6ParamsE,@"STO_CUDA_ENTRY STV_DEFAULT"
_ZN7cutlass13device_kernelIN5flash19enable_sm80_to_sm89INS1_16FlashAttnFwdSm80INS1_25CollectiveMainloopFwdSm80ILi8ELi1ELb1EN4cute5tupleIJNS5_1CILi128EEENS7_ILi96EEES8_EEELi128ENS_10bfloat16_tEfNS_4arch4Sm80ELb0ELb1ELb0ELb1ELb0ELb0ELb1ELb0EEENS1_21CollectiveEpilogueFwdINS6_IJS8_S8_S9_EEENS6_IJNS7_ILi1EEESH_SH_EEESB_SD_Li256ELb1ELb1ELb0ELb0EEENS1_19SingleTileSchedulerILb1ELb0ELb1ELi128EEEEEEEEEvNT_6ParamsE:
[----:B------:R-:W-:Y:S01]  /*0000*/  LDC R1, c[0x0][0x28] ;  /* 0x00000a00ff017b82 */ /* 0x000fe20000000800 */
[----:B------:R-:W-:Y:S05]  /*0010*/  EXIT ;  /* 0x000000000000794d */ /* 0x000fea0003800000 */
.L_x_22:
        /* <DEDUP_REMOVED lines=14> */
.L_x_58:


//--------------------- .text._ZN7cutlass13device_kernelIN5flash19enable_sm80_to_sm89INS1_16FlashAttnFwdSm80INS1_25CollectiveMainloopFwdSm80ILi8ELi1ELb1EN4cute5tupleIJNS5_1CILi128EEENS7_ILi96EEES8_EEELi128ENS_10bfloat16_tEfNS_4arch4Sm80ELb0ELb1ELb0ELb1ELb0ELb1ELb1ELb0EEENS1_21CollectiveEpilogueFwdINS6_IJS8_S8_S9_EEENS6_IJNS7_ILi1EEESH_SH_EEESB_SD_Li256ELb1ELb1ELb0ELb0EEENS1_19SingleTileSchedulerILb1ELb0ELb1ELi128EEEEEEEEEvNT_6ParamsE --------------------------
	.section	.text._ZN7cutlass13device_kernelIN5flash19enable_sm80_to_sm89INS1_16FlashAttnFwdSm80INS1_25CollectiveMainloopFwdSm80ILi8ELi1ELb1EN4cute5tupleIJNS5_1CILi128EEENS7_ILi96EEES8_EEELi128ENS_10bfloat16_tEfNS_4arch4Sm80ELb0ELb1ELb0ELb1ELb0ELb1ELb1ELb0EEENS1_21CollectiveEpilogueFwdINS6_IJS8_S8_S9_EEENS6_IJNS7_ILi1EEESH_SH_EEESB_SD_Li256ELb1ELb1ELb0ELb0EEENS1_19SingleTileSchedulerILb1ELb0ELb1ELi128EEEEEEEEEvNT_6ParamsE,"ax",@progbits
	.align	128
.text._ZN7cutlass13device_kernelIN5flash19enable_sm80_to_sm89INS1_16FlashAttnFwdSm80INS1_25CollectiveMainloopFwdSm80ILi8ELi1ELb1EN4cute5tupleIJNS5_1CILi128EEENS7_ILi96EEES8_EEELi128ENS_10bfloat16_tEfNS_4arch4Sm80ELb0ELb1ELb0ELb1ELb0ELb1ELb1ELb0EEENS1_21CollectiveEpilogueFwdINS6_IJS8_S8_S9_EEENS6_IJNS7_ILi1EEESH_SH_EEESB_SD_Li256ELb1ELb1ELb0ELb0EEENS1_19SingleTileSchedulerILb1ELb0ELb1ELi128EEEEEEEEEvNT_6ParamsE:
        .type           _ZN7cutlass13device_kernelIN5flash19enable_sm80_to_sm89INS1_16FlashAttnFwdSm80INS1_25CollectiveMainloopFwdSm80ILi8ELi1ELb1EN4cute5tupleIJNS5_1CILi128EEENS7_ILi96EEES8_EEELi128ENS_10bfloat16_tEfNS_4arch4Sm80ELb0ELb1ELb0ELb1ELb0ELb1ELb1ELb0EEENS1_21CollectiveEpilogueFwdINS6_IJS8_S8_S9_EEENS6_IJNS7_ILi1EEESH_SH_EEESB_SD_Li256ELb1ELb1ELb0ELb0EEENS1_19SingleTileSchedulerILb1ELb0ELb1ELi128EEEEEEEEEvNT_6ParamsE,@function
        .size           _ZN7cutlass13device_kernelIN5flash19enable_sm80_to_sm89INS1_16FlashAttnFwdSm80INS1_25CollectiveMainloopFwdSm80ILi8ELi1ELb1EN4cute5tupleIJNS5_1CILi128EEENS7_ILi96EEES8_EEELi128ENS_10bfloat16_tEfNS_4arch4Sm80ELb0ELb1ELb0ELb1ELb0ELb1ELb1ELb0EEENS1_21CollectiveEpilogueFwdINS6_IJS8_S8_S9_EEENS6_IJNS7_ILi1EEESH_SH_EEESB_SD_Li256ELb1ELb1ELb0ELb0EEENS1_19SingleTileSchedulerILb1ELb0ELb1ELi128EEEEEEEEEvNT_6ParamsE,(.L_x_59 - _ZN7cutlass13device_kernelIN5flash19enable_sm80_to_sm89INS1_16FlashAttnFwdSm80INS1_25CollectiveMainloopFwdSm80ILi8ELi1ELb1EN4cute5tupleIJNS5_1CILi128EEENS7_ILi96EEES8_EEELi128ENS_10bfloat16_tEfNS_4arch4Sm80ELb0ELb1ELb0ELb1ELb0ELb1ELb1ELb0EEENS1_21CollectiveEpilogueFwdINS6_IJS8_S8_S9_EEENS6_IJNS7_ILi1EEESH_SH_EEESB_SD_Li256ELb1ELb1ELb0ELb0EEENS1_19SingleTileSchedulerILb1ELb0ELb1ELi128EEEEEEEEEvNT_6ParamsE)
        .other          _ZN7cutlass13device_kernelIN5flash19enable_sm80_to_sm89INS1_16FlashAttnFwdSm80INS1_25CollectiveMainloopFwdSm80ILi8ELi1ELb1EN4cute5tupleIJNS5_1CILi128EEENS7_ILi96EEES8_EEELi128ENS_10bfloat16_tEfNS_4arch4Sm80ELb0ELb1ELb0ELb1ELb0ELb1ELb1ELb0EEENS1_21CollectiveEpilogueFwdINS6_IJS8_S8_S9_EEENS6_IJNS7_ILi1EEESH_SH_EEESB_SD_Li256ELb1ELb1ELb0ELb0EEENS1_19SingleTileSchedulerILb1ELb0ELb1ELi128EEEEEEEEEvNT_6ParamsE,@"STO_CUDA_ENTRY STV_DEFAULT"
_ZN7cutlass13device_kernelIN5flash19enable_sm80_to_sm89INS1_16FlashAttnFwdSm80INS1_25CollectiveMainloopFwdSm80ILi8ELi1ELb1EN4cute5tupleIJNS5_1CILi128EEENS7_ILi96EEES8_EEELi128ENS_10bfloat16_tEfNS_4arch4Sm80ELb0ELb1ELb0ELb1ELb0ELb1ELb1ELb0EEENS1_21CollectiveEpilogueFwdINS6_IJS8_S8_S9_EEENS6_IJNS7_ILi1EEESH_SH_EEESB_SD_Li256ELb1ELb1ELb0ELb0EEENS1_19SingleTileSchedulerILb1ELb0ELb1ELi128EEEEEEEEEvNT_6ParamsE:
[----:B------:R-:W-:Y:S01]  /*0000*/  LDC R1, c[0x0][0x28] ;  /* 0x00000a00ff017b82 */ /* 0x000fe20000000800 */
[----:B------:R-:W-:Y:S05]  /*0010*/  EXIT ;  /* 0x000000000000794d */ /* 0x000fea0003800000 */
.L_x_23:
        /* <DEDUP_REMOVED lines=14> */
.L_x_59:


//--------------------- .text._ZN7cutlass13device_kernelIN5flash19enable_sm80_to_sm89INS1_16FlashAttnFwdSm80INS1_25CollectiveMainloopFwdSm80ILi8ELi1ELb1EN4cute5tupleIJNS5_1CILi128EEES8_S8_EEELi128ENS_10bfloat16_tEfNS_4arch4Sm80ELb1ELb0ELb0ELb0ELb0ELb0ELb1ELb0EEENS1_21CollectiveEpilogueFwdIS9_NS6_IJNS7_ILi1EEESF_SF_EEESA_SC_Li256ELb0ELb1ELb0ELb0EEENS1_30DynamicPersistentTileSchedulerILi256ELi256ELb0ELb1ELb0EEEEEEEEEvNT_6ParamsE --------------------------
	.section	.text._ZN7cutlass13device_kernelIN5flash19enable_sm80_to_sm89INS1_16FlashAttnFwdSm80INS1_25CollectiveMainloopFwdSm80ILi8ELi1ELb1EN4cute5tupleIJNS5_1CILi128EEES8_S8_EEELi128ENS_10bfloat16_tEfNS_4arch4Sm80ELb1ELb0ELb0ELb0ELb0ELb0ELb1ELb0EEENS1_21CollectiveEpilogueFwdIS9_NS6_IJNS7_ILi1EEESF_SF_EEESA_SC_Li256ELb0ELb1ELb0ELb0EEENS1_30DynamicPersistentTileSchedulerILi256ELi256ELb0ELb1ELb0EEEEEEEEEvNT_6ParamsE,"ax",@progbits
	.align	128
.text._ZN7cutlass13device_kernelIN5flash19enable_sm80_to_sm89INS1_16FlashAttnFwdSm80INS1_25CollectiveMainloopFwdSm80ILi8ELi1ELb1EN4cute5tupleIJNS5_1CILi128EEES8_S8_EEELi128ENS_10bfloat16_tEfNS_4arch4Sm80ELb1ELb0ELb0ELb0ELb0ELb0ELb1ELb0EEENS1_21CollectiveEpilogueFwdIS9_NS6_IJNS7_ILi1EEESF_SF_EEESA_SC_Li256ELb0ELb1ELb0ELb0EEENS1_30DynamicPersistentTileSchedulerILi256ELi256ELb0ELb1ELb0EEEEEEEEEvNT_6ParamsE:
        .type           _ZN7cutlass13device_kernelIN5flash19enable_sm80_to_sm89INS1_16FlashAttnFwdSm80INS1_25CollectiveMainloopFwdSm80ILi8ELi1ELb1EN4cute5tupleIJNS5_1CILi128EEES8_S8_EEELi128ENS_10bfloat16_tEfNS_4arch4Sm80ELb1ELb0ELb0ELb0ELb0ELb0ELb1ELb0EEENS1_21CollectiveEpilogueFwdIS9_NS6_IJNS7_ILi1EEESF_SF_EEESA_SC_Li256ELb0ELb1ELb0ELb0EEENS1_30DynamicPersistentTileSchedulerILi256ELi256ELb0ELb1ELb0EEEEEEEEEvNT_6ParamsE,@function
        .size           _ZN7cutlass13device_kernelIN5flash19enable_sm80_to_sm89INS1_16FlashAttnFwdSm80INS1_25CollectiveMainloopFwdSm80ILi8ELi1ELb1EN4cute5tupleIJNS5_1CILi128EEES8_S8_EEELi128ENS_10bfloat16_tEfNS_4arch4Sm80ELb1ELb0ELb0ELb0ELb0ELb0ELb1ELb0EEENS1_21CollectiveEpilogueFwdIS9_NS6_IJNS7_ILi1EEESF_SF_EEESA_SC_Li256ELb0ELb1ELb0ELb0EEENS1_30DynamicPersistentTileSchedulerILi256ELi256ELb0ELb1ELb0EEEEEEEEEvNT_6ParamsE,(.L_x_60 - _ZN7cutlass13device_kernelIN5flash19enable_sm80_to_sm89INS1_16FlashAttnFwdSm80INS1_25CollectiveMainloopFwdSm80ILi8ELi1ELb1EN4cute5tupleIJNS5_1CILi128EEES8_S8_EEELi128ENS_10bfloat16_tEfNS_4arch4Sm80ELb1ELb0ELb0ELb0ELb0ELb0ELb1ELb0EEENS1_21CollectiveEpilogueFwdIS9_NS6_IJNS7_ILi1EEESF_SF_EEESA_SC_Li256ELb0ELb1ELb0ELb0EEENS1_30DynamicPersistentTileSchedulerILi256ELi256ELb0ELb1ELb0EEEEEEEEEvNT_6ParamsE)
        .other          _ZN7cutlass13device_kernelIN5flash19enable_sm80_to_sm89INS1_16FlashAttnFwdSm80INS1_25CollectiveMainloopFwdSm80ILi8ELi1ELb1EN4cute5tupleIJNS5_1CILi128EEES8_S8_EEELi128ENS_10bfloat16_tEfNS_4arch4Sm80ELb1ELb0ELb0ELb0ELb0ELb0ELb1ELb0EEENS1_21CollectiveEpilogueFwdIS9_NS6_IJNS7_ILi1EEESF_SF_EEESA_SC_Li256ELb0ELb1ELb0ELb0EEENS1_30DynamicPersistentTileSchedulerILi256ELi256ELb0ELb1ELb0EEEEEEEEEvNT_6ParamsE,@"STO_CUDA_ENTRY STV_DEFAULT"
_ZN7cutlass13device_kernelIN5flash19enable_sm80_to_sm89INS1_16FlashAttnFwdSm80INS1_25CollectiveMainloopFwdSm80ILi8ELi1ELb1EN4cute5tupleIJNS5_1CILi128EEES8_S8_EEELi128ENS_10bfloat16_tEfNS_4arch4Sm80ELb1ELb0ELb0ELb0ELb0ELb0ELb1ELb0EEENS1_21CollectiveEpilogueFwdIS9_NS6_IJNS7_ILi1EEESF_SF_EEESA_SC_Li256ELb0ELb1ELb0ELb0EEENS1_30DynamicPersistentTileSchedulerILi256ELi256ELb0ELb1ELb0EEEEEEEEEvNT_6ParamsE:
[----:B------:R-:W-:Y:S01]  /*0000*/  LDC R1, c[0x0][0x28] ;  /* 0x00000a00ff017b82 */ /* 0x000fe20000000800 */
[----:B------:R-:W-:Y:S05]  /*0010*/  EXIT ;  /* 0x000000000000794d */ /* 0x000fea0003800000 */
.L_x_24:
        /* <DEDUP_REMOVED lines=14> */
.L_x_60:


//--------------------- .text._ZN7cutlass13device_kernelIN5flash19enable_sm80_to_sm89INS1_16FlashAttnFwdSm80INS1_25CollectiveMainloopFwdSm80ILi8ELi1ELb1EN4cute5tupleIJNS5_1CILi128EEES8_S8_EEELi128ENS_10bfloat16_tEfNS_4arch4Sm80ELb1ELb0ELb0ELb1ELb0ELb0ELb1ELb0EEENS1_21CollectiveEpilogueFwdIS9_NS6_IJNS7_ILi1EEESF_SF_EEESA_SC_Li256ELb1ELb1ELb0ELb0EEENS1_19SingleTileSchedulerILb1ELb0ELb1ELi128EEEEEEEEEvNT_6ParamsE --------------------------
	.section	.text._ZN7cutlass13device_kernelIN5flash19enable_sm80_to_sm89INS1_16FlashAttnFwdSm80INS1_25CollectiveMainloopFwdSm80ILi8ELi1ELb1EN4cute5tupleIJNS5_1CILi128EEES8_S8_EEELi128ENS_10bfloat16_tEfNS_4arch4Sm80ELb1ELb0ELb0ELb1ELb0ELb0ELb1ELb0EEENS1_21CollectiveEpilogueFwdIS9_NS6_IJNS7_ILi1EEESF_SF_EEESA_SC_Li256ELb1ELb1ELb0ELb0EEENS1_19SingleTileSchedulerILb1ELb0ELb1ELi128EEEEEEEEEvNT_6ParamsE,"ax",@progbits
	.align	128
.text._ZN7cutlass13device_kernelIN5flash19enable_sm80_to_sm89INS1_16FlashAttnFwdSm80INS1_25CollectiveMainloopFwdSm80ILi8ELi1ELb1EN4cute5tupleIJNS5_1CILi128EEES8_S8_EEELi128ENS_10bfloat16_tEfNS_4arch4Sm80ELb1ELb0ELb0ELb1ELb0ELb0ELb1ELb0EEENS1_21CollectiveEpilogueFwdIS9_NS6_IJNS7_ILi1EEESF_SF_EEESA_SC_Li256ELb1ELb1ELb0ELb0EEENS1_19SingleTileSchedulerILb1ELb0ELb1ELi128EEEEEEEEEvNT_6ParamsE:
        .type           _ZN7cutlass13device_kernelIN5flash19enable_sm80_to_sm89INS1_16FlashAttnFwdSm80INS1_25CollectiveMainloopFwdSm80ILi8ELi1ELb1EN4cute5tupleIJNS5_1CILi128EEES8_S8_EEELi128ENS_10bfloat16_tEfNS_4arch4Sm80ELb1ELb0ELb0ELb1ELb0ELb0ELb1ELb0EEENS1_21CollectiveEpilogueFwdIS9_NS6_IJNS7_ILi1EEESF_SF_EEESA_SC_Li256ELb1ELb1ELb0ELb0EEENS1_19SingleTileSchedulerILb1ELb0ELb1ELi128EEEEEEEEEvNT_6ParamsE,@function
        .size           _ZN7cutlass13device_kernelIN5flash19enable_sm80_to_sm89INS1_16FlashAttnFwdSm80INS1_25CollectiveMainloopFwdSm80ILi8ELi1ELb1EN4cute5tupleIJNS5_1CILi128EEES8_S8_EEELi128ENS_10bfloat16_tEfNS_4arch4Sm80ELb1ELb0ELb0ELb1ELb0ELb0ELb1ELb0EEENS1_21CollectiveEpilogueFwdIS9_NS6_IJNS7_ILi1EEESF_SF_EEESA_SC_Li256ELb1ELb1ELb0ELb0EEENS1_19SingleTileSchedulerILb1ELb0ELb1ELi128EEEEEEEEEvNT_6ParamsE,(.L_x_61 - _ZN7cutlass13device_kernelIN5flash19enable_sm80_to_sm89INS1_16FlashAttnFwdSm80INS1_25CollectiveMainloopFwdSm80ILi8ELi1ELb1EN4cute5tupleIJNS5_1CILi128EEES8_S8_EEELi128ENS_10bfloat16_tEfNS_4arch4Sm80ELb1ELb0ELb0ELb1ELb0ELb0ELb1ELb0EEENS1_21CollectiveEpilogueFwdIS9_NS6_IJNS7_ILi1EEESF_SF_EEESA_SC_Li256ELb1ELb1ELb0ELb0EEENS1_19SingleTileSchedulerILb1ELb0ELb1ELi128EEEEEEEEEvNT_6ParamsE)
        .other          _ZN7cutlass13device_kernelIN5flash19enable_sm80_to_sm89INS1_16FlashAttnFwdSm80INS1_25CollectiveMainloopFwdSm80ILi8ELi1ELb1EN4cute5tupleIJNS5_1CILi128EEES8_S8_EEELi128ENS_10bfloat16_tEfNS_4arch4Sm80ELb1ELb0ELb0ELb1ELb0ELb0ELb1ELb0EEENS1_21CollectiveEpilogueFwdIS9_NS6_IJNS7_ILi1EEESF_SF_EEESA_SC_Li256ELb1ELb1ELb0ELb0EEENS1_19SingleTileSchedulerILb1ELb0ELb1ELi128EEEEEEEEEvNT_6ParamsE,@"STO_CUDA_ENTRY STV_DEFAULT"
_ZN7cutlass13device_kernelIN5flash19enable_sm80_to_sm89INS1_16FlashAttnFwdSm80INS1_25CollectiveMainloopFwdSm80ILi8ELi1ELb1EN4cute5tupleIJNS5_1CILi128EEES8_S8_EEELi128ENS_10bfloat16_tEfNS_4arch4Sm80ELb1ELb0ELb0ELb1ELb0ELb0ELb1ELb0EEENS1_21CollectiveEpilogueFwdIS9_NS6_IJNS7_ILi1EEESF_SF_EEESA_SC_Li256ELb1ELb1ELb0ELb0EEENS1_19SingleTileSchedulerILb1ELb0ELb1ELi128EEEEEEEEEvNT_6ParamsE:
[----:B------:R-:W-:Y:S01]  /*0000*/  LDC R1, c[0x0][0x28] ;  /* 0x00000a00ff017b82 */ /* 0x000fe20000000800 */
[----:B------:R-:W-:Y:S05]  /*0010*/  EXIT ;  /* 0x000000000000794d */ /* 0x000fea0003800000 */
.L_x_25:
        /* <DEDUP_REMOVED lines=14> */
.L_x_61:


//--------------------- .text._ZN7cutlass13device_kernelIN5flash19enable_sm80_to_sm89INS1_16FlashAttnFwdSm80INS1_25CollectiveMainloopFwdSm80ILi8ELi1ELb1EN4cute5tupleIJNS5_1CILi128EEES8_S8_EEELi128ENS_10bfloat16_tEfNS_4arch4Sm80ELb1ELb0ELb0ELb1ELb0ELb1ELb1ELb0EEENS1_21CollectiveEpilogueFwdIS9_NS6_IJNS7_ILi1EEESF_SF_EEESA_SC_Li256ELb1ELb1ELb0ELb0EEENS1_19SingleTileSchedulerILb1ELb0ELb1ELi128EEEEEEEEEvNT_6ParamsE --------------------------
	.section	.text._ZN7cutlass13device_kernelIN5flash19enable_sm80_to_sm89INS1_16FlashAttnFwdSm80INS1_25CollectiveMainloopFwdSm80ILi8ELi1ELb1EN4cute5tupleIJNS5_1CILi128EEES8_S8_EEELi128ENS_10bfloat16_tEfNS_4arch4Sm80ELb1ELb0ELb0ELb1ELb0ELb1ELb1ELb0EEENS1_21CollectiveEpilogueFwdIS9_NS6_IJNS7_ILi1EEESF_SF_EEESA_SC_Li256ELb1ELb1ELb0ELb0EEENS1_19SingleTileSchedulerILb1ELb0ELb1ELi128EEEEEEEEEvNT_6ParamsE,"ax",@progbits
	.align	128
.text._ZN7cutlass13device_kernelIN5flash19enable_sm80_to_sm89INS1_16FlashAttnFwdSm80INS1_25CollectiveMainloopFwdSm80ILi8ELi1ELb1EN4cute5tupleIJNS5_1CILi128EEES8_S8_EEELi128ENS_10bfloat16_tEfNS_4arch4Sm80ELb1ELb0ELb0ELb1ELb0ELb1ELb1ELb0EEENS1_21CollectiveEpilogueFwdIS9_NS6_IJNS7_ILi1EEESF_SF_EEESA_SC_Li256ELb1ELb1ELb0ELb0EEENS1_19SingleTileSchedulerILb1ELb0ELb1ELi128EEEEEEEEEvNT_6ParamsE:
        .type           _ZN7cutlass13device_kernelIN5flash19enable_sm80_to_sm89INS1_16FlashAttnFwdSm80INS1_25CollectiveMainloopFwdSm80ILi8ELi1ELb1EN4cute5tupleIJNS5_1CILi128EEES8_S8_EEELi128ENS_10bfloat16_tEfNS_4arch4Sm80ELb1ELb0ELb0ELb1ELb0ELb1ELb1ELb0EEENS1_21CollectiveEpilogueFwdIS9_NS6_IJNS7_ILi1EEESF_SF_EEESA_SC_Li256ELb1ELb1ELb0ELb0EEENS1_19SingleTileSchedulerILb1ELb0ELb1ELi128EEEEEEEEEvNT_6ParamsE,@function
        .size           _ZN7cutlass13device_kernelIN5flash19enable_sm80_to_sm89INS1_16FlashAttnFwdSm80INS1_25CollectiveMainloopFwdSm80ILi8ELi1ELb1EN4cute5tupleIJNS5_1CILi128EEES8_S8_EEELi128ENS_10bfloat16_tEfNS_4arch4Sm80ELb1ELb0ELb0ELb1ELb0ELb1ELb1ELb0EEENS1_21CollectiveEpilogueFwdIS9_NS6_IJNS7_ILi1EEESF_SF_EEESA_SC_Li256ELb1ELb1ELb0ELb0EEENS1_19SingleTileSchedulerILb1ELb0ELb1ELi128EEEEEEEEEvNT_6ParamsE,(.L_x_62 - _ZN7cutlass13device_kernelIN5flash19enable_sm80_to_sm89INS1_16FlashAttnFwdSm80INS1_25CollectiveMainloopFwdSm80ILi8ELi1ELb1EN4cute5tupleIJNS5_1CILi128EEES8_S8_EEELi128ENS_10bfloat16_tEfNS_4arch4Sm80ELb1ELb0ELb0ELb1ELb0ELb1ELb1ELb0EEENS1_21CollectiveEpilogueFwdIS9_NS6_IJNS7_ILi1EEESF_SF_EEESA_SC_Li256ELb1ELb1ELb0ELb0EEENS1_19SingleTileSchedulerILb1ELb0ELb1ELi128EEEEEEEEEvNT_6ParamsE)
        .other          _ZN7cutlass13device_kernelIN5flash19enable_sm80_to_sm89INS1_16FlashAttnFwdSm80INS1_25CollectiveMainloopFwdSm80ILi8ELi1ELb1EN4cute5tupleIJNS5_1CILi128EEES8_S8_EEELi128ENS_10bfloat16_tEfNS_4arch4Sm80ELb1ELb0ELb0ELb1ELb0ELb1ELb1ELb0EEENS1_21CollectiveEpilogueFwdIS9_NS6_IJNS7_ILi1EEESF_SF_EEESA_SC_Li256ELb1ELb1ELb0ELb0EEENS1_19SingleTileSchedulerILb1ELb0ELb1ELi128EEEEEEEEEvNT_6ParamsE,@"STO_CUDA_ENTRY STV_DEFAULT"
_ZN7cutlass13device_kernelIN5flash19enable_sm80_to_sm89INS1_16FlashAttnFwdSm80INS1_25CollectiveMainloopFwdSm80ILi8ELi1ELb1EN4cute5tupleIJNS5_1CILi128EEES8_S8_EEELi128ENS_10bfloat16_tEfNS_4arch4Sm80ELb1ELb0ELb0ELb1ELb0ELb1ELb1ELb0EEENS1_21CollectiveEpilogueFwdIS9_NS6_IJNS7_ILi1EEESF_SF_EEESA_SC_Li256ELb1ELb1ELb0ELb0EEENS1_19SingleTileSchedulerILb1ELb0ELb1ELi128EEEEEEEEEvNT_6ParamsE:
[----:B------:R-:W-:Y:S01]  /*0000*/  LDC R1, c[0x0][0x28] ;  /* 0x00000a00ff017b82 */ /* 0x000fe20000000800 */
[----:B------:R-:W-:Y:S05]  /*0010*/  EXIT ;  /* 0x000000000000794d */ /* 0x000fea0003800000 */
.L_x_26:
        /* <DEDUP_REMOVED lines=14> */
.L_x_62:


//--------------------- .text._ZN7cutlass13device_kernelIN5flash19enable_sm80_to_sm89INS1_16FlashAttnFwdSm80INS1_25CollectiveMainloopFwdSm80ILi4ELi1ELb0EN4cute5tupleIJNS5_1CILi128EEENS7_ILi64EEES8_EEELi128ENS_10bfloat16_tEfNS_4arch4Sm80ELb0ELb0ELb0ELb0ELb0ELb0ELb1ELb0EEENS1_21CollectiveEpilogueFwdINS6_IJS8_S8_S9_EEENS6_IJNS7_ILi1EEESH_SH_EEESB_SD_Li128ELb0ELb1ELb0ELb0EEENS1_19SingleTileSchedulerILb0ELb0ELb1ELi128EEEEEEEEEvNT_6ParamsE --------------------------
	.section	.text._ZN7cutlass13device_kernelIN5flash19enable_sm80_to_sm89INS1_16FlashAttnFwdSm80INS1_25CollectiveMainloopFwdSm80ILi4ELi1ELb0EN4cute5tupleIJNS5_1CILi128EEENS7_ILi64EEES8_EEELi128ENS_10bfloat16_tEfNS_4arch4Sm80ELb0ELb0ELb0ELb0ELb0ELb0ELb1ELb0EEENS1_21CollectiveEpilogueFwdINS6_IJS8_S8_S9_EEENS6_IJNS7_ILi1EEESH_SH_EEESB_SD_Li128ELb0ELb1ELb0ELb0EEENS1_19SingleTileSchedulerILb0ELb0ELb1ELi128EEEEEEEEEvNT_6ParamsE,"ax",@progbits
	.align	128
.text._ZN7cutlass13device_kernelIN5flash19enable_sm80_to_sm89INS1_16FlashAttnFwdSm80INS1_25CollectiveMainloopFwdSm80ILi4ELi1ELb0EN4cute5tupleIJNS5_1CILi128EEENS7_ILi64EEES8_EEELi128ENS_10bfloat16_tEfNS_4arch4Sm80ELb0ELb0ELb0ELb0ELb0ELb0ELb1ELb0EEENS1_21CollectiveEpilogueFwdINS6_IJS8_S8_S9_EEENS6_IJNS7_ILi1EEESH_SH_EEESB_SD_Li128ELb0ELb1ELb0ELb0EEENS1_19SingleTileSchedulerILb0ELb0ELb1ELi128EEEEEEEEEvNT_6ParamsE:
        .type           _ZN7cutlass13device_kernelIN5flash19enable_sm80_to_sm89INS1_16FlashAttnFwdSm80INS1_25CollectiveMainloopFwdSm80ILi4ELi1ELb0EN4cute5tupleIJNS5_1CILi128EEENS7_ILi64EEES8_EEELi128ENS_10bfloat16_tEfNS_4arch4Sm80ELb0ELb0ELb0ELb0ELb0ELb0ELb1ELb0EEENS1_21CollectiveEpilogueFwdINS6_IJS8_S8_S9_EEENS6_IJNS7_ILi1EEESH_SH_EEESB_SD_Li128ELb0ELb1ELb0ELb0EEENS1_19SingleTileSchedulerILb0ELb0ELb1ELi128EEEEEEEEEvNT_6ParamsE,@function
        .size           _ZN7cutlass13device_kernelIN5flash19enable_sm80_to_sm89INS1_16FlashAttnFwdSm80INS1_25CollectiveMainloopFwdSm80ILi4ELi1ELb0EN4cute5tupleIJNS5_1CILi128EEENS7_ILi64EEES8_EEELi128ENS_10bfloat16_tEfNS_4arch4Sm80ELb0ELb0ELb0ELb0ELb0ELb0ELb1ELb0EEENS1_21CollectiveEpilogueFwdINS6_IJS8_S8_S9_EEENS6_IJNS7_ILi1EEESH_SH_EEESB_SD_Li128ELb0ELb1ELb0ELb0EEENS1_19SingleTileSchedulerILb0ELb0ELb1ELi128EEEEEEEEEvNT_6ParamsE,(.L_x_63 - _ZN7cutlass13device_kernelIN5flash19enable_sm80_to_sm89INS1_16FlashAttnFwdSm80INS1_25CollectiveMainloopFwdSm80ILi4ELi1ELb0EN4cute5tupleIJNS5_1CILi128EEENS7_ILi64EEES8_EEELi128ENS_10bfloat16_tEfNS_4arch4Sm80ELb0ELb0ELb0ELb0ELb0ELb0ELb1ELb0EEENS1_21CollectiveEpilogueFwdINS6_IJS8_S8_S9_EEENS6_IJNS7_ILi1EEESH_SH_EEESB_SD_Li128ELb0ELb1ELb0ELb0EEENS1_19SingleTileSchedulerILb0ELb0ELb1ELi128EEEEEEEEEvNT_6ParamsE)
        .other          _ZN7cutlass13device_kernelIN5flash19enable_sm80_to_sm89INS1_16FlashAttnFwdSm80INS1_25CollectiveMainloopFwdSm80ILi4ELi1ELb0EN4cute5tupleIJNS5_1CILi128EEENS7_ILi64EEES8_EEELi128ENS_10bfloat16_tEfNS_4arch4Sm80ELb0ELb0ELb0ELb0ELb0ELb0ELb1ELb0EEENS1_21CollectiveEpilogueFwdINS6_IJS8_S8_S9_EEENS6_IJNS7_ILi1EEESH_SH_EEESB_SD_Li128ELb0ELb1ELb0ELb0EEENS1_19SingleTileSchedulerILb0ELb0ELb1ELi128EEEEEEEEEvNT_6ParamsE,@"STO_CUDA_ENTRY STV_DEFAULT"
_ZN7cutlass13device_kernelIN5flash19enable_sm80_to_sm89INS1_16FlashAttnFwdSm80INS1_25CollectiveMainloopFwdSm80ILi4ELi1ELb0EN4cute5tupleIJNS5_1CILi128EEENS7_ILi64EEES8_EEELi128ENS_10bfloat16_tEfNS_4arch4Sm80ELb0ELb0ELb0ELb0ELb0ELb0ELb1ELb0EEENS1_21CollectiveEpilogueFwdINS6_IJS8_S8_S9_EEENS6_IJNS7_ILi1EEESH_SH_EEESB_SD_Li128ELb0ELb1ELb0ELb0EEENS1_19SingleTileSchedulerILb0ELb0ELb1ELi128EEEEEEEEEvNT_6ParamsE:
[----:B------:R-:W-:Y:S01]  /*0000*/  LDC R1, c[0x0][0x28] ;  /* 0x00000a00ff017b82 */ /* 0x000fe20000000800 */
[----:B------:R-:W-:Y:S05]  /*0010*/  EXIT ;  /* 0x000000000000794d */ /* 0x000fea0003800000 */
.L_x_27:
        /* <DEDUP_REMOVED lines=14> */
.L_x_63:


//--------------------- .text._ZN7cutlass13device_kernelIN5flash19enable_sm80_to_sm89INS1_16FlashAttnFwdSm80INS1_25CollectiveMainloopFwdSm80ILi4ELi1ELb0EN4cute5tupleIJNS5_1CILi128EEENS7_ILi64EEES8_EEELi128ENS_10bfloat16_tEfNS_4arch4Sm80ELb0ELb0ELb0ELb1ELb0ELb0ELb1ELb0EEENS1_21CollectiveEpilogueFwdINS6_IJS8_S8_S9_EEENS6_IJNS7_ILi1EEESH_SH_EEESB_SD_Li128ELb1ELb1ELb0ELb0EEENS1_19SingleTileSchedulerILb1ELb0ELb1ELi128EEEEEEEEEvNT_6ParamsE --------------------------
	.section	.text._ZN7cutlass13device_kernelIN5flash19enable_sm80_to_sm89INS1_16FlashAttnFwdSm80INS1_25CollectiveMainloopFwdSm80ILi4ELi1ELb0EN4cute5tupleIJNS5_1CILi128EEENS7_ILi64EEES8_EEELi128ENS_10bfloat16_tEfNS_4arch4Sm80ELb0ELb0ELb0ELb1ELb0ELb0ELb1ELb0EEENS1_21CollectiveEpilogueFwdINS6_IJS8_S8_S9_EEENS6_IJNS7_ILi1EEESH_SH_EEESB_SD_Li128ELb1ELb1ELb0ELb0EEENS1_19SingleTileSchedulerILb1ELb0ELb1ELi128EEEEEEEEEvNT_6ParamsE,"ax",@progbits
	.align	128
.text._ZN7cutlass13device_kernelIN5flash19enable_sm80_to_sm89INS1_16FlashAttnFwdSm80INS1_25CollectiveMainloopFwdSm80ILi4ELi1ELb0EN4cute5tupleIJNS5_1CILi128EEENS7_ILi64EEES8_EEELi128ENS_10bfloat16_tEfNS_4arch4Sm80ELb0ELb0ELb0ELb1ELb0ELb0ELb1ELb0EEENS1_21CollectiveEpilogueFwdINS6_IJS8_S8_S9_EEENS6_IJNS7_ILi1EEESH_SH_EEESB_SD_Li128ELb1ELb1ELb0ELb0EEENS1_19SingleTileSchedulerILb1ELb0ELb1ELi128EEEEEEEEEvNT_6ParamsE:
        .type           _ZN7cutlass13device_kernelIN5flash19enable_sm80_to_sm89INS1_16FlashAttnFwdSm80INS1_25CollectiveMainloopFwdSm80ILi4ELi1ELb0EN4cute5tupleIJNS5_1CILi128EEENS7_ILi64EEES8_EEELi128ENS_10bfloat16_tEfNS_4arch4Sm80ELb0ELb0ELb0ELb1ELb0ELb0ELb1ELb0EEENS1_21CollectiveEpilogueFwdINS6_IJS8_S8_S9_EEENS6_IJNS7_ILi1EEESH_SH_EEESB_SD_Li128ELb1ELb1ELb0ELb0EEENS1_19SingleTileSchedulerILb1ELb0ELb1ELi128EEEEEEEEEvNT_6ParamsE,@function
        .size           _ZN7cutlass13device_kernelIN5flash19enable_sm80_to_sm89INS1_16FlashAttnFwdSm80INS1_25CollectiveMainloopFwdSm80ILi4ELi1ELb0EN4cute5tupleIJNS5_1CILi128EEENS7_ILi64EEES8_EEELi128ENS_10bfloat16_tEfNS_4arch4Sm80ELb0ELb0ELb0ELb1ELb0ELb0ELb1ELb0EEENS1_21CollectiveEpilogueFwdINS6_IJS8_S8_S9_EEENS6_IJNS7_ILi1EEESH_SH_EEESB_SD_Li128ELb1ELb1ELb0ELb0EEENS1_19SingleTileSchedulerILb1ELb0ELb1ELi128EEEEEEEEEvNT_6ParamsE,(.L_x_64 - _ZN7cutlass13device_kernelIN5flash19enable_sm80_to_sm89INS1_16FlashAttnFwdSm80INS1_25CollectiveMainloopFwdSm80ILi4ELi1ELb0EN4cute5tupleIJNS5_1CILi128EEENS7_ILi64EEES8_EEELi128ENS_10bfloat16_tEfNS_4arch4Sm80ELb0ELb0ELb0ELb1ELb0ELb0ELb1ELb0EEENS1_21CollectiveEpilogueFwdINS6_IJS8_S8_S9_EEENS6_IJNS7_ILi1EEESH_SH_EEESB_SD_Li128ELb1ELb1ELb0ELb0EEENS1_19SingleTileSchedulerILb1ELb0ELb1ELi128EEEEEEEEEvNT_6ParamsE)
        .other          _ZN7cutlass13device_kernelIN5flash19enable_sm80_to_sm89INS1_16FlashAttnFwdSm80INS1_25CollectiveMainloopFwdSm80ILi4ELi1ELb0EN4cute5tupleIJNS5_1CILi128EEENS7_ILi64EEES8_EEELi128ENS_10bfloat16_tEfNS_4arch4Sm80ELb0ELb0ELb0ELb1ELb0ELb0ELb1ELb0EEENS1_21CollectiveEpilogueFwdINS6_IJS8_S8_S9_EEENS6_IJNS7_ILi1EEESH_SH_EEESB_SD_Li128ELb1ELb1ELb0ELb0EEENS1_19SingleTileSchedulerILb1ELb0ELb1ELi128EEEEEEEEEvNT_6ParamsE,@"STO_CUDA_ENTRY STV_DEFAULT"
_ZN7cutlass13device_kernelIN5flash19enable_sm80_to_sm89INS1_16FlashAttnFwdSm80INS1_25CollectiveMainloopFwdSm80ILi4ELi1ELb0EN4cute5tupleIJNS5_1CILi128EEENS7_ILi64EEES8_EEELi128ENS_10bfloat16_tEfNS_4arch4Sm80ELb0ELb0ELb0ELb1ELb0ELb0ELb1ELb0EEENS1_21CollectiveEpilogueFwdINS6_IJS8_S8_S9_EEENS6_IJNS7_ILi1EEESH_SH_EEESB_SD_Li128ELb1ELb1ELb0ELb0EEENS1_19SingleTileSchedulerILb1ELb0ELb1ELi128EEEEEEEEEvNT_6ParamsE:
[----:B------:R-:W-:Y:S01]  /*0000*/  LDC R1, c[0x0][0x28] ;  /* 0x00000a00ff017b82 */ /* 0x000fe20000000800 */
[----:B------:R-:W-:Y:S05]  /*0010*/  EXIT ;  /* 0x000000000000794d */ /* 0x000fea0003800000 */
.L_x_28:
        /* <DEDUP_REMOVED lines=14> */
.L_x_64:


//--------------------- .text._ZN7cutlass13device_kernelIN5flash19enable_sm80_to_sm89INS1_16FlashAttnFwdSm80INS1_25CollectiveMainloopFwdSm80ILi4ELi1ELb0EN4cute5tupleIJNS5_1CILi128EEENS7_ILi64EEES8_EEELi128ENS_10bfloat16_tEfNS_4arch4Sm80ELb0ELb0ELb0ELb1ELb0ELb1ELb1ELb0EEENS1_21CollectiveEpilogueFwdINS6_IJS8_S8_S9_EEENS6_IJNS7_ILi1EEESH_SH_EEESB_SD_Li128ELb1ELb1ELb0ELb0EEENS1_19SingleTileSchedulerILb1ELb0ELb1ELi128EEEEEEEEEvNT_6ParamsE --------------------------
	.section	.text._ZN7cutlass13device_kernelIN5flash19enable_sm80_to_sm89INS1_16FlashAttnFwdSm80INS1_25CollectiveMainloopFwdSm80ILi4ELi1ELb0EN4cute5tupleIJNS5_1CILi128EEENS7_ILi64EEES8_EEELi128ENS_10bfloat16_tEfNS_4arch4Sm80ELb0ELb0ELb0ELb1ELb0ELb1ELb1ELb0EEENS1_21CollectiveEpilogueFwdINS6_IJS8_S8_S9_EEENS6_IJNS7_ILi1EEESH_SH_EEESB_SD_Li128ELb1ELb1ELb0ELb0EEENS1_19SingleTileSchedulerILb1ELb0ELb1ELi128EEEEEEEEEvNT_6ParamsE,"ax",@progbits
	.align	128
.text._ZN7cutlass13device_kernelIN5flash19enable_sm80_to_sm89INS1_16FlashAttnFwdSm80INS1_25CollectiveMainloopFwdSm80ILi4ELi1ELb0EN4cute5tupleIJNS5_1CILi128EEENS7_ILi64EEES8_EEELi128ENS_10bfloat16_tEfNS_4arch4Sm80ELb0ELb0ELb0ELb1ELb0ELb1ELb1ELb0EEENS1_21CollectiveEpilogueFwdINS6_IJS8_S8_S9_EEENS6_IJNS7_ILi1EEESH_SH_EEESB_SD_Li128ELb1ELb1ELb0ELb0EEENS1_19SingleTileSchedulerILb1ELb0ELb1ELi128EEEEEEEEEvNT_6ParamsE:
        .type           _ZN7cutlass13device_kernelIN5flash19enable_sm80_to_sm89INS1_16FlashAttnFwdSm80INS1_25CollectiveMainloopFwdSm80ILi4ELi1ELb0EN4cute5tupleIJNS5_1CILi128EEENS7_ILi64EEES8_EEELi128ENS_10bfloat16_tEfNS_4arch4Sm80ELb0ELb0ELb0ELb1ELb0ELb1ELb1ELb0EEENS1_21CollectiveEpilogueFwdINS6_IJS8_S8_S9_EEENS6_IJNS7_ILi1EEESH_SH_EEESB_SD_Li128ELb1ELb1ELb0ELb0EEENS1_19SingleTileSchedulerILb1ELb0ELb1ELi128EEEEEEEEEvNT_6ParamsE,@function
        .size           _ZN7cutlass13device_kernelIN5flash19enable_sm80_to_sm89INS1_16FlashAttnFwdSm80INS1_25CollectiveMainloopFwdSm80ILi4ELi1ELb0EN4cute5tupleIJNS5_1CILi128EEENS7_ILi64EEES8_EEELi128ENS_10bfloat16_tEfNS_4arch4Sm80ELb0ELb0ELb0ELb1ELb0ELb1ELb1ELb0EEENS1_21CollectiveEpilogueFwdINS6_IJS8_S8_S9_EEENS6_IJNS7_ILi1EEESH_SH_EEESB_SD_Li128ELb1ELb1ELb0ELb0EEENS1_19SingleTileSchedulerILb1ELb0ELb1ELi128EEEEEEEEEvNT_6ParamsE,(.L_x_65 - _ZN7cutlass13device_kernelIN5flash19enable_sm80_to_sm89INS1_16FlashAttnFwdSm80INS1_25CollectiveMainloopFwdSm80ILi4ELi1ELb0EN4cute5tupleIJNS5_1CILi128EEENS7_ILi64EEES8_EEELi128ENS_10bfloat16_tEfNS_4arch4Sm80ELb0ELb0ELb0ELb1ELb0ELb1ELb1ELb0EEENS1_21CollectiveEpilogueFwdINS6_IJS8_S8_S9_EEENS6_IJNS7_ILi1EEESH_SH_EEESB_SD_Li128ELb1ELb1ELb0ELb0EEENS1_19SingleTileSchedulerILb1ELb0ELb1ELi128EEEEEEEEEvNT_6ParamsE)
        .other          _ZN7cutlass13device_kernelIN5flash19enable_sm80_to_sm89INS1_16FlashAttnFwdSm80INS1_25CollectiveMainloopFwdSm80ILi4ELi1ELb0EN4cute5tupleIJNS5_1CILi128EEENS7_ILi64EEES8_EEELi128ENS_10bfloat16_tEfNS_4arch4Sm80ELb0ELb0ELb0ELb1ELb0ELb1ELb1ELb0EEENS1_21CollectiveEpilogueFwdINS6_IJS8_S8_S9_EEENS6_IJNS7_ILi1EEESH_SH_EEESB_SD_Li128ELb1ELb1ELb0ELb0EEENS1_19SingleTileSchedulerILb1ELb0ELb1ELi128EEEEEEEEEvNT_6ParamsE,@"STO_CUDA_ENTRY STV_DEFAULT"
_ZN7cutlass13device_kernelIN5flash19enable_sm80_to_sm89INS1_16FlashAttnFwdSm80INS1_25CollectiveMainloopFwdSm80ILi4ELi1ELb0EN4cute5tupleIJNS5_1CILi128EEENS7_ILi64EEES8_EEELi128ENS_10bfloat16_tEfNS_4arch4Sm80ELb0ELb0ELb0ELb1ELb0ELb1ELb1ELb0EEENS1_21CollectiveEpilogueFwdINS6_IJS8_S8_S9_EEENS6_IJNS7_ILi1EEESH_SH_EEESB_SD_Li128ELb1ELb1ELb0ELb0EEENS1_19SingleTileSchedulerILb1ELb0ELb1ELi128EEEEEEEEEvNT_6ParamsE:
[----:B------:R-:W-:Y:S01]  /*0000*/  LDC R1, c[0x0][0x28] ;  /* 0x00000a00ff017b82 */ /* 0x000fe20000000800 */
[----:B------:R-:W-:Y:S05]  /*0010*/  EXIT ;  /* 0x000000000000794d */ /* 0x000fea0003800000 */
.L_x_29:
        /* <DEDUP_REMOVED lines=14> */
.L_x_65:


//--------------------- .text._ZN7cutlass13device_kernelIN5flash19enable_sm80_to_sm89INS1_16FlashAttnFwdSm80INS1_25CollectiveMainloopFwdSm80ILi4ELi1ELb0EN4cute5tupleIJNS5_1CILi128EEENS7_ILi48EEES8_EEELi128ENS_10bfloat16_tEfNS_4arch4Sm80ELb0ELb1ELb0ELb0ELb0ELb0ELb1ELb0EEENS1_21CollectiveEpilogueFwdINS6_IJS8_S8_S9_EEENS6_IJNS7_ILi1EEESH_SH_EEESB_SD_Li128ELb0ELb1ELb0ELb0EEENS1_19SingleTileSchedulerILb0ELb0ELb1ELi128EEEEEEEEEvNT_6ParamsE --------------------------
	.section	.text._ZN7cutlass13device_kernelIN5flash19enable_sm80_to_sm89INS1_16FlashAttnFwdSm80INS1_25CollectiveMainloopFwdSm80ILi4ELi1ELb0EN4cute5tupleIJNS5_1CILi128EEENS7_ILi48EEES8_EEELi128ENS_10bfloat16_tEfNS_4arch4Sm80ELb0ELb1ELb0ELb0ELb0ELb0ELb1ELb0EEENS1_21CollectiveEpilogueFwdINS6_IJS8_S8_S9_EEENS6_IJNS7_ILi1EEESH_SH_EEESB_SD_Li128ELb0ELb1ELb0ELb0EEENS1_19SingleTileSchedulerILb0ELb0ELb1ELi128EEEEEEEEEvNT_6ParamsE,"ax",@progbits
	.align	128
.text._ZN7cutlass13device_kernelIN5flash19enable_sm80_to_sm89INS1_16FlashAttnFwdSm80INS1_25CollectiveMainloopFwdSm80ILi4ELi1ELb0EN4cute5tupleIJNS5_1CILi128EEENS7_ILi48EEES8_EEELi128ENS_10bfloat16_tEfNS_4arch4Sm80ELb0ELb1ELb0ELb0ELb0ELb0ELb1ELb0EEENS1_21CollectiveEpilogueFwdINS6_IJS8_S8_S9_EEENS6_IJNS7_ILi1EEESH_SH_EEESB_SD_Li128ELb0ELb1ELb0ELb0EEENS1_19SingleTileSchedulerILb0ELb0ELb1ELi128EEEEEEEEEvNT_6ParamsE:
        .type           _ZN7cutlass13device_kernelIN5flash19enable_sm80_to_sm89INS1_16FlashAttnFwdSm80INS1_25CollectiveMainloopFwdSm80ILi4ELi1ELb0EN4cute5tupleIJNS5_1CILi128EEENS7_ILi48EEES8_EEELi128ENS_10bfloat16_tEfNS_4arch4Sm80ELb0ELb1ELb0ELb0ELb0ELb0ELb1ELb0EEENS1_21CollectiveEpilogueFwdINS6_IJS8_S8_S9_EEENS6_IJNS7_ILi1EEESH_SH_EEESB_SD_Li128ELb0ELb1ELb0ELb0EEENS1_19SingleTileSchedulerILb0ELb0ELb1ELi128EEEEEEEEEvNT_6ParamsE,@function
        .size           _ZN7cutlass13device_kernelIN5flash19enable_sm80_to_sm89INS1_16FlashAttnFwdSm80INS1_25CollectiveMainloopFwdSm80ILi4ELi1ELb0EN4cute5tupleIJNS5_1CILi128EEENS7_ILi48EEES8_EEELi128ENS_10bfloat16_tEfNS_4arch4Sm80ELb0ELb1ELb0ELb0ELb0ELb0ELb1ELb0EEENS1_21CollectiveEpilogueFwdINS6_IJS8_S8_S9_EEENS6_IJNS7_ILi1EEESH_SH_EEESB_SD_Li128ELb0ELb1ELb0ELb0EEENS1_19SingleTileSchedulerILb0ELb0ELb1ELi128EEEEEEEEEvNT_6ParamsE,(.L_x_66 - _ZN7cutlass13device_kernelIN5flash19enable_sm80_to_sm89INS1_16FlashAttnFwdSm80INS1_25CollectiveMainloopFwdSm80ILi4ELi1ELb0EN4cute5tupleIJNS5_1CILi128EEENS7_ILi48EEES8_EEELi128ENS_10bfloat16_tEfNS_4arch4Sm80ELb0ELb1ELb0ELb0ELb0ELb0ELb1ELb0EEENS1_21CollectiveEpilogueFwdINS6_IJS8_S8_S9_EEENS6_IJNS7_ILi1EEESH_SH_EEESB_SD_Li128ELb0ELb1ELb0ELb0EEENS1_19SingleTileSchedulerILb0ELb0ELb1ELi128EEEEEEEEEvNT_6ParamsE)
        .other          _ZN7cutlass13device_kernelIN5flash19enable_sm80_to_sm89INS1_16FlashAttnFwdSm80INS1_25CollectiveMainloopFwdSm80ILi4ELi1ELb0EN4cute5tupleIJNS5_1CILi128EEENS7_ILi48EEES8_EEELi128ENS_10bfloat16_tEfNS_4arch4Sm80ELb0ELb1ELb0ELb0ELb0ELb0ELb1ELb0EEENS1_21CollectiveEpilogueFwdINS6_IJS8_S8_S9_EEENS6_IJNS7_ILi1EEESH_SH_EEESB_SD_Li128ELb0ELb1ELb0ELb0EEENS1_19SingleTileSchedulerILb0ELb0ELb1ELi128EEEEEEEEEvNT_6ParamsE,@"STO_CUDA_ENTRY STV_DEFAULT"
_ZN7cutlass13device_kernelIN5flash19enable_sm80_to_sm89INS1_16FlashAttnFwdSm80INS1_25CollectiveMainloopFwdSm80ILi4ELi1ELb0EN4cute5tupleIJNS5_1CILi128EEENS7_ILi48EEES8_EEELi128ENS_10bfloat16_tEfNS_4arch4Sm80ELb0ELb1ELb0ELb0ELb0ELb0ELb1ELb0EEENS1_21CollectiveEpilogueFwdINS6_IJS8_S8_S9_EEENS6_IJNS7_ILi1EEESH_SH_EEESB_SD_Li128ELb0ELb1ELb0ELb0EEENS1_19SingleTileSchedulerILb0ELb0ELb1ELi128EEEEEEEEEvNT_6ParamsE:
[----:B------:R-:W-:Y:S01]  /*0000*/  LDC R1, c[0x0][0x28] ;  /* 0x00000a00ff017b82 */ /* 0x000fe20000000800 */
[----:B------:R-:W-:Y:S05]  /*0010*/  EXIT ;  /* 0x000000000000794d */ /* 0x000fea0003800000 */
.L_x_30:
        /* <DEDUP_REMOVED lines=14> */
.L_x_66:


//--------------------- .text._ZN7cutlass13device_kernelIN5flash19enable_sm80_to_sm89INS1_16FlashAttnFwdSm80INS1_25CollectiveMainloopFwdSm80ILi4ELi1ELb0EN4cute5tupleIJNS5_1CILi128EEENS7_ILi48EEES8_EEELi128ENS_10bfloat16_tEfNS_4arch4Sm80ELb0ELb1ELb0ELb1ELb0ELb0ELb1ELb0EEENS1_21CollectiveEpilogueFwdINS6_IJS8_S8_S9_EEENS6_IJNS7_ILi1EEESH_SH_EEESB_SD_Li128ELb1ELb1ELb0ELb0EEENS1_19SingleTileSchedulerILb1ELb0ELb1ELi128EEEEEEEEEvNT_6ParamsE --------------------------
	.section	.text._ZN7cutlass13device_kernelIN5flash19enable_sm80_to_sm89INS1_16FlashAttnFwdSm80INS1_25CollectiveMainloopFwdSm80ILi4ELi1ELb0EN4cute5tupleIJNS5_1CILi128EEENS7_ILi48EEES8_EEELi128ENS_10bfloat16_tEfNS_4arch4Sm80ELb0ELb1ELb0ELb1ELb0ELb0ELb1ELb0EEENS1_21CollectiveEpilogueFwdINS6_IJS8_S8_S9_EEENS6_IJNS7_ILi1EEESH_SH_EEESB_SD_Li128ELb1ELb1ELb0ELb0EEENS1_19SingleTileSchedulerILb1ELb0ELb1ELi128EEEEEEEEEvNT_6ParamsE,"ax",@progbits
	.align	128
.text._ZN7cutlass13device_kernelIN5flash19enable_sm80_to_sm89INS1_16FlashAttnFwdSm80INS1_25CollectiveMainloopFwdSm80ILi4ELi1ELb0EN4cute5tupleIJNS5_1CILi128EEENS7_ILi48EEES8_EEELi128ENS_10bfloat16_tEfNS_4arch4Sm80ELb0ELb1ELb0ELb1ELb0ELb0ELb1ELb0EEENS1_21CollectiveEpilogueFwdINS6_IJS8_S8_S9_EEENS6_IJNS7_ILi1EEESH_SH_EEESB_SD_Li128ELb1ELb1ELb0ELb0EEENS1_19SingleTileSchedulerILb1ELb0ELb1ELi128EEEEEEEEEvNT_6ParamsE:
        .type           _ZN7cutlass13device_kernelIN5flash19enable_sm80_to_sm89INS1_16FlashAttnFwdSm80INS1_25CollectiveMainloopFwdSm80ILi4ELi1ELb0EN4cute5tupleIJNS5_1CILi128EEENS7_ILi48EEES8_EEELi128ENS_10bfloat16_tEfNS_4arch4Sm80ELb0ELb1ELb0ELb1ELb0ELb0ELb1ELb0EEENS1_21CollectiveEpilogueFwdINS6_IJS8_S8_S9_EEENS6_IJNS7_ILi1EEESH_SH_EEESB_SD_Li128ELb1ELb1ELb0ELb0EEENS1_19SingleTileSchedulerILb1ELb0ELb1ELi128EEEEEEEEEvNT_6ParamsE,@function
        .size           _ZN7cutlass13device_kernelIN5flash19enable_sm80_to_sm89INS1_16FlashAttnFwdSm80INS1_25CollectiveMainloopFwdSm80ILi4ELi1ELb0EN4cute5tupleIJNS5_1CILi128EEENS7_ILi48EEES8_EEELi128ENS_10bfloat16_tEfNS_4arch4Sm80ELb0ELb1ELb0ELb1ELb0ELb0ELb1ELb0EEENS1_21CollectiveEpilogueFwdINS6_IJS8_S8_S9_EEENS6_IJNS7_ILi1EEESH_SH_EEESB_SD_Li128ELb1ELb1ELb0ELb0EEENS1_19SingleTileSchedulerILb1ELb0ELb1ELi128EEEEEEEEEvNT_6ParamsE,(.L_x_67 - _ZN7cutlass13device_kernelIN5flash19enable_sm80_to_sm89INS1_16FlashAttnFwdSm80INS1_25CollectiveMainloopFwdSm80ILi4ELi1ELb0EN4cute5tupleIJNS5_1CILi128EEENS7_ILi48EEES8_EEELi128ENS_10bfloat16_tEfNS_4arch4Sm80ELb0ELb1ELb0ELb1ELb0ELb0ELb1ELb0EEENS1_21CollectiveEpilogueFwdINS6_IJS8_S8_S9_EEENS6_IJNS7_ILi1EEESH_SH_EEESB_SD_Li128ELb1ELb1ELb0ELb0EEENS1_19SingleTileSchedulerILb1ELb0ELb1ELi128EEEEEEEEEvNT_6ParamsE)
        .other          _ZN7cutlass13device_kernelIN5flash19enable_sm80_to_sm89INS1_16FlashAttnFwdSm80INS1_25CollectiveMainloopFwdSm80ILi4ELi1ELb0EN4cute5tupleIJNS5_1CILi128EEENS7_ILi48EEES8_EEELi128ENS_10bfloat16_tEfNS_4arch4Sm80ELb0ELb1ELb0ELb1ELb0ELb0ELb1ELb0EEENS1_21CollectiveEpilogueFwdINS6_IJS8_S8_S9_EEENS6_IJNS7_ILi1EEESH_SH_EEESB_SD_Li128ELb1ELb1ELb0ELb0EEENS1_19SingleTileSchedulerILb1ELb0ELb1ELi128EEEEEEEEEvNT_6ParamsE,@"STO_CUDA_ENTRY STV_DEFAULT"
_ZN7cutlass13device_kernelIN5flash19enable_sm80_to_sm89INS1_16FlashAttnFwdSm80INS1_25CollectiveMainloopFwdSm80ILi4ELi1ELb0EN4cute5tupleIJNS5_1CILi128EEENS7_ILi48EEES8_EEELi128ENS_10bfloat16_tEfNS_4arch4Sm80ELb0ELb1ELb0ELb1ELb0ELb0ELb1ELb0EEENS1_21CollectiveEpilogueFwdINS6_IJS8_S8_S9_EEENS6_IJNS7_ILi1EEESH_SH_EEESB_SD_Li128ELb1ELb1ELb0ELb0EEENS1_19SingleTileSchedulerILb1ELb0ELb1ELi128EEEEEEEEEvNT_6ParamsE:
[----:B------:R-:W-:Y:S01]  /*0000*/  LDC R1, c[0x0][0x28] ;  /* 0x00000a00ff017b82 */ /* 0x000fe20000000800 */
[----:B------:R-:W-:Y:S05]  /*0010*/  EXIT ;  /* 0x000000000000794d */ /* 0x000fea0003800000 */
.L_x_31:
        /* <DEDUP_REMOVED lines=14> */
.L_x_67:


//--------------------- .text._ZN7cutlass13device_kernelIN5flash19enable_sm80_to_sm89INS1_16FlashAttnFwdSm80INS1_25CollectiveMainloopFwdSm80ILi4ELi1ELb0EN4cute5tupleIJNS5_1CILi128EEENS7_ILi48EEES8_EEELi128ENS_10bfloat16_tEfNS_4arch4Sm80ELb0ELb1ELb0ELb1ELb0ELb1ELb1ELb0EEENS1_21CollectiveEpilogueFwdINS6_IJS8_S8_S9_EEENS6_IJNS7_ILi1EEESH_SH_EEESB_SD_Li128ELb1ELb1ELb0ELb0EEENS1_19SingleTileSchedulerILb1ELb0ELb1ELi128EEEEEEEEEvNT_6ParamsE --------------------------
	.section	.text._ZN7cutlass13device_kernelIN5flash19enable_sm80_to_sm89INS1_16FlashAttnFwdSm80INS1_25CollectiveMainloopFwdSm80ILi4ELi1ELb0EN4cute5tupleIJNS5_1CILi128EEENS7_ILi48EEES8_EEELi128ENS_10bfloat16_tEfNS_4arch4Sm80ELb0ELb1ELb0ELb1ELb0ELb1ELb1ELb0EEENS1_21CollectiveEpilogueFwdINS6_IJS8_S8_S9_EEENS6_IJNS7_ILi1EEESH_SH_EEESB_SD_Li128ELb1ELb1ELb0ELb0EEENS1_19SingleTileSchedulerILb1ELb0ELb1ELi128EEEEEEEEEvNT_6ParamsE,"ax",@progbits
	.align	128
.text._ZN7cutlass13device_kernelIN5flash19enable_sm80_to_sm89INS1_16FlashAttnFwdSm80INS1_25CollectiveMainloopFwdSm80ILi4ELi1ELb0EN4cute5tupleIJNS5_1CILi128EEENS7_ILi48EEES8_EEELi128ENS_10bfloat16_tEfNS_4arch4Sm80ELb0ELb1ELb0ELb1ELb0ELb1ELb1ELb0EEENS1_21CollectiveEpilogueFwdINS6_IJS8_S8_S9_EEENS6_IJNS7_ILi1EEESH_SH_EEESB_SD_Li128ELb1ELb1ELb0ELb0EEENS1_19SingleTileSchedulerILb1ELb0ELb1ELi128EEEEEEEEEvNT_6ParamsE:
        .type           _ZN7cutlass13device_kernelIN5flash19enable_sm80_to_sm89INS1_16FlashAttnFwdSm80INS1_25CollectiveMainloopFwdSm80ILi4ELi1ELb0EN4cute5tupleIJNS5_1CILi128EEENS7_ILi48EEES8_EEELi128ENS_10bfloat16_tEfNS_4arch4Sm80ELb0ELb1ELb0ELb1ELb0ELb1ELb1ELb0EEENS1_21CollectiveEpilogueFwdINS6_IJS8_S8_S9_EEENS6_IJNS7_ILi1EEESH_SH_EEESB_SD_Li128ELb1ELb1ELb0ELb0EEENS1_19SingleTileSchedulerILb1ELb0ELb1ELi128EEEEEEEEEvNT_6ParamsE,@function
        .size           _ZN7cutlass13device_kernelIN5flash19enable_sm80_to_sm89INS1_16FlashAttnFwdSm80INS1_25CollectiveMainloopFwdSm80ILi4ELi1ELb0EN4cute5tupleIJNS5_1CILi128EEENS7_ILi48EEES8_EEELi128ENS_10bfloat16_tEfNS_4arch4Sm80ELb0ELb1ELb0ELb1ELb0ELb1ELb1ELb0EEENS1_21CollectiveEpilogueFwdINS6_IJS8_S8_S9_EEENS6_IJNS7_ILi1EEESH_SH_EEESB_SD_Li128ELb1ELb1ELb0ELb0EEENS1_19SingleTileSchedulerILb1ELb0ELb1ELi128EEEEEEEEEvNT_6ParamsE,(.L_x_68 - _ZN7cutlass13device_kernelIN5flash19enable_sm80_to_sm89INS1_16FlashAttnFwdSm80INS1_25CollectiveMainloopFwdSm80ILi4ELi1ELb0EN4cute5tupleIJNS5_1CILi128EEENS7_ILi48EEES8_EEELi128ENS_10bfloat16_tEfNS_4arch4Sm80ELb0ELb1ELb0ELb1ELb0ELb1ELb1ELb0EEENS1_21CollectiveEpilogueFwdINS6_IJS8_S8_S9_EEENS6_IJNS7_ILi1EEESH_SH_EEESB_SD_Li128ELb1ELb1ELb0ELb0EEENS1_19SingleTileSchedulerILb1ELb0ELb1ELi128EEEEEEEEEvNT_6ParamsE)
        .other          _ZN7cutlass13device_kernelIN5flash19enable_sm80_to_sm89INS1_16FlashAttnFwdSm80INS1_25CollectiveMainloopFwdSm80ILi4ELi1ELb0EN4cute5tupleIJNS5_1CILi128EEENS7_ILi48EEES8_EEELi128ENS_10bfloat16_tEfNS_4arch4Sm80ELb0ELb1ELb0ELb1ELb0ELb1ELb1ELb0EEENS1_21CollectiveEpilogueFwdINS6_IJS8_S8_S9_EEENS6_IJNS7_ILi1EEESH_SH_EEESB_SD_Li128ELb1ELb1ELb0ELb0EEENS1_19SingleTileSchedulerILb1ELb0ELb1ELi128EEEEEEEEEvNT_6ParamsE,@"STO_CUDA_ENTRY STV_DEFAULT"
_ZN7cutlass13device_kernelIN5flash19enable_sm80_to_sm89INS1_16FlashAttnFwdSm80INS1_25CollectiveMainloopFwdSm80ILi4ELi1ELb0EN4cute5tupleIJNS5_1CILi128EEENS7_ILi48EEES8_EEELi128ENS_10bfloat16_tEfNS_4arch4Sm80ELb0ELb1ELb0ELb1ELb0ELb1ELb1ELb0EEENS1_21CollectiveEpilogueFwdINS6_IJS8_S8_S9_EEENS6_IJNS7_ILi1EEESH_SH_EEESB_SD_Li128ELb1ELb1ELb0ELb0EEENS1_19SingleTileSchedulerILb1ELb0ELb1ELi128EEEEEEEEEvNT_6ParamsE:
[----:B------:R-:W-:Y:S01]  /*0000*/  LDC R1, c[0x0][0x28] ;  /* 0x00000a00ff017b82 */ /* 0x000fe20000000800 */
[----:B------:R-:W-:Y:S05]  /*0010*/  EXIT ;  /* 0x000000000000794d */ /* 0x000fea0003800000 */
.L_x_32:
        /* <DEDUP_REMOVED lines=14> */
.L_x_68:


//--------------------- .text._ZN7cutlass13device_kernelIN5flash19enable_sm80_to_sm89INS1_16FlashAttnFwdSm80INS1_25CollectiveMainloopFwdSm80ILi4ELi1ELb0EN4cute5tupleIJNS5_1CILi128EEENS7_ILi64EEES8_EEELi128ENS_10bfloat16_tEfNS_4arch4Sm80ELb1ELb0ELb0ELb0ELb0ELb0ELb1ELb0EEENS1_21CollectiveEpilogueFwdINS6_IJS8_S8_S9_EEENS6_IJNS7_ILi1EEESH_SH_EEESB_SD_Li128ELb0ELb1ELb0ELb0EEENS1_30DynamicPersistentTileSchedulerILi128ELi128ELb0ELb1ELb0EEEEEEEEEvNT_6ParamsE --------------------------
	.section	.text._ZN7cutlass13device_kernelIN5flash19enable_sm80_to_sm89INS1_16FlashAttnFwdSm80INS1_25CollectiveMainloopFwdSm80ILi4ELi1ELb0EN4cute5tupleIJNS5_1CILi128EEENS7_ILi64EEES8_EEELi128ENS_10bfloat16_tEfNS_4arch4Sm80ELb1ELb0ELb0ELb0ELb0ELb0ELb1ELb0EEENS1_21CollectiveEpilogueFwdINS6_IJS8_S8_S9_EEENS6_IJNS7_ILi1EEESH_SH_EEESB_SD_Li128ELb0ELb1ELb0ELb0EEENS1_30DynamicPersistentTileSchedulerILi128ELi128ELb0ELb1ELb0EEEEEEEEEvNT_6ParamsE,"ax",@progbits
	.align	128
.text._ZN7cutlass13device_kernelIN5flash19enable_sm80_to_sm89INS1_16FlashAttnFwdSm80INS1_25CollectiveMainloopFwdSm80ILi4ELi1ELb0EN4cute5tupleIJNS5_1CILi128EEENS7_ILi64EEES8_EEELi128ENS_10bfloat16_tEfNS_4arch4Sm80ELb1ELb0ELb0ELb0ELb0ELb0ELb1ELb0EEENS1_21CollectiveEpilogueFwdINS6_IJS8_S8_S9_EEENS6_IJNS7_ILi1EEESH_SH_EEESB_SD_Li128ELb0ELb1ELb0ELb0EEENS1_30DynamicPersistentTileSchedulerILi128ELi128ELb0ELb1ELb0EEEEEEEEEvNT_6ParamsE:
        .type           _ZN7cutlass13device_kernelIN5flash19enable_sm80_to_sm89INS1_16FlashAttnFwdSm80INS1_25CollectiveMainloopFwdSm80ILi4ELi1ELb0EN4cute5tupleIJNS5_1CILi128EEENS7_ILi64EEES8_EEELi128ENS_10bfloat16_tEfNS_4arch4Sm80ELb1ELb0ELb0ELb0ELb0ELb0ELb1ELb0EEENS1_21CollectiveEpilogueFwdINS6_IJS8_S8_S9_EEENS6_IJNS7_ILi1EEESH_SH_EEESB_SD_Li128ELb0ELb1ELb0ELb0EEENS1_30DynamicPersistentTileSchedulerILi128ELi128ELb0ELb1ELb0EEEEEEEEEvNT_6ParamsE,@function
        .size           _ZN7cutlass13device_kernelIN5flash19enable_sm80_to_sm89INS1_16FlashAttnFwdSm80INS1_25CollectiveMainloopFwdSm80ILi4ELi1ELb0EN4cute5tupleIJNS5_1CILi128EEENS7_ILi64EEES8_EEELi128ENS_10bfloat16_tEfNS_4arch4Sm80ELb1ELb0ELb0ELb0ELb0ELb0ELb1ELb0EEENS1_21CollectiveEpilogueFwdINS6_IJS8_S8_S9_EEENS6_IJNS7_ILi1EEESH_SH_EEESB_SD_Li128ELb0ELb1ELb0ELb0EEENS1_30DynamicPersistentTileSchedulerILi128ELi128ELb0ELb1ELb0EEEEEEEEEvNT_6ParamsE,(.L_x_69 - _ZN7cutlass13device_kernelIN5flash19enable_sm80_to_sm89INS1_16FlashAttnFwdSm80INS1_25CollectiveMainloopFwdSm80ILi4ELi1ELb0EN4cute5tupleIJNS5_1CILi128EEENS7_ILi64EEES8_EEELi128ENS_10bfloat16_tEfNS_4arch4Sm80ELb1ELb0ELb0ELb0ELb0ELb0ELb1ELb0EEENS1_21CollectiveEpilogueFwdINS6_IJS8_S8_S9_EEENS6_IJNS7_ILi1EEESH_SH_EEESB_SD_Li128ELb0ELb1ELb0ELb0EEENS1_30DynamicPersistentTileSchedulerILi128ELi128ELb0ELb1ELb0EEEEEEEEEvNT_6ParamsE)
        .other          _ZN7cutlass13device_kernelIN5flash19enable_sm80_to_sm89INS1_16FlashAttnFwdSm80INS1_25CollectiveMainloopFwdSm80ILi4ELi1ELb0EN4cute5tupleIJNS5_1CILi128EEENS7_ILi64EEES8_EEELi128ENS_10bfloat16_tEfNS_4arch4Sm80ELb1ELb0ELb0ELb0ELb0ELb0ELb1ELb0EEENS1_21CollectiveEpilogueFwdINS6_IJS8_S8_S9_EEENS6_IJNS7_ILi1EEESH_SH_EEESB_SD_Li128ELb0ELb1ELb0ELb0EEENS1_30DynamicPersistentTileSchedulerILi128ELi128ELb0ELb1ELb0EEEEEEEEEvNT_6ParamsE,@"STO_CUDA_ENTRY STV_DEFAULT"
_ZN7cutlass13device_kernelIN5flash19enable_sm80_to_sm89INS1_16FlashAttnFwdSm80INS1_25CollectiveMainloopFwdSm80ILi4ELi1ELb0EN4cute5tupleIJNS5_1CILi128EEENS7_ILi64EEES8_EEELi128ENS_10bfloat16_tEfNS_4arch4Sm80ELb1ELb0ELb0ELb0ELb0ELb0ELb1ELb0EEENS1_21CollectiveEpilogueFwdINS6_IJS8_S8_S9_EEENS6_IJNS7_ILi1EEESH_SH_EEESB_SD_Li128ELb0ELb1ELb0ELb0EEENS1_30DynamicPersistentTileSchedulerILi128ELi128ELb0ELb1ELb0EEEEEEEEEvNT_6ParamsE:
[----:B------:R-:W-:Y:S01]  /*0000*/  LDC R1, c[0x0][0x28] ;  /* 0x00000a00ff017b82 */ /* 0x000fe20000000800 */
[----:B------:R-:W-:Y:S05]  /*0010*/  EXIT ;  /* 0x000000000000794d */ /* 0x000fea0003800000 */
.L_x_33:
        /* <DEDUP_REMOVED lines=14> */
.L_x_69:


//--------------------- .text._ZN7cutlass13device_kernelIN5flash19enable_sm80_to_sm89INS1_16FlashAttnFwdSm80INS1_25CollectiveMainloopFwdSm80ILi4ELi1ELb0EN4cute5tupleIJNS5_1CILi128EEENS7_ILi64EEES8_EEELi128ENS_10bfloat16_tEfNS_4arch4Sm80ELb1ELb0ELb0ELb1ELb0ELb0ELb1ELb0EEENS1_21CollectiveEpilogueFwdINS6_IJS8_S8_S9_EEENS6_IJNS7_ILi1EEESH_SH_EEESB_SD_Li128ELb1ELb1ELb0ELb0EEENS1_19SingleTileSchedulerILb1ELb0ELb1ELi128EEEEEEEEEvNT_6ParamsE --------------------------
	.section	.text._ZN7cutlass13device_kernelIN5flash19enable_sm80_to_sm89INS1_16FlashAttnFwdSm80INS1_25CollectiveMainloopFwdSm80ILi4ELi1ELb0EN4cute5tupleIJNS5_1CILi128EEENS7_ILi64EEES8_EEELi128ENS_10bfloat16_tEfNS_4arch4Sm80ELb1ELb0ELb0ELb1ELb0ELb0ELb1ELb0EEENS1_21CollectiveEpilogueFwdINS6_IJS8_S8_S9_EEENS6_IJNS7_ILi1EEESH_SH_EEESB_SD_Li128ELb1ELb1ELb0ELb0EEENS1_19SingleTileSchedulerILb1ELb0ELb1ELi128EEEEEEEEEvNT_6ParamsE,"ax",@progbits
	.align	128
.text._ZN7cutlass13device_kernelIN5flash19enable_sm80_to_sm89INS1_16FlashAttnFwdSm80INS1_25CollectiveMainloopFwdSm80ILi4ELi1ELb0EN4cute5tupleIJNS5_1CILi128EEENS7_ILi64EEES8_EEELi128ENS_10bfloat16_tEfNS_4arch4Sm80ELb1ELb0ELb0ELb1ELb0ELb0ELb1ELb0EEENS1_21CollectiveEpilogueFwdINS6_IJS8_S8_S9_EEENS6_IJNS7_ILi1EEESH_SH_EEESB_SD_Li128ELb1ELb1ELb0ELb0EEENS1_19SingleTileSchedulerILb1ELb0ELb1ELi128EEEEEEEEEvNT_6ParamsE:
        .type           _ZN7cutlass13device_kernelIN5flash19enable_sm80_to_sm89INS1_16FlashAttnFwdSm80INS1_25CollectiveMainloopFwdSm80ILi4ELi1ELb0EN4cute5tupleIJNS5_1CILi128EEENS7_ILi64EEES8_EEELi128ENS_10bfloat16_tEfNS_4arch4Sm80ELb1ELb0ELb0ELb1ELb0ELb0ELb1ELb0EEENS1_21CollectiveEpilogueFwdINS6_IJS8_S8_S9_EEENS6_IJNS7_ILi1EEESH_SH_EEESB_SD_Li128ELb1ELb1ELb0ELb0EEENS1_19SingleTileSchedulerILb1ELb0ELb1ELi128EEEEEEEEEvNT_6ParamsE,@function
        .size           _ZN7cutlass13device_kernelIN5flash19enable_sm80_to_sm89INS1_16FlashAttnFwdSm80INS1_25CollectiveMainloopFwdSm80ILi4ELi1ELb0EN4cute5tupleIJNS5_1CILi128EEENS7_ILi64EEES8_EEELi128ENS_10bfloat16_tEfNS_4arch4Sm80ELb1ELb0ELb0ELb1ELb0ELb0ELb1ELb0EEENS1_21CollectiveEpilogueFwdINS6_IJS8_S8_S9_EEENS6_IJNS7_ILi1EEESH_SH_EEESB_SD_Li128ELb1ELb1ELb0ELb0EEENS1_19SingleTileSchedulerILb1ELb0ELb1ELi128EEEEEEEEEvNT_6ParamsE,(.L_x_70 - _ZN7cutlass13device_kernelIN5flash19enable_sm80_to_sm89INS1_16FlashAttnFwdSm80INS1_25CollectiveMainloopFwdSm80ILi4ELi1ELb0EN4cute5tupleIJNS5_1CILi128EEENS7_ILi64EEES8_EEELi128ENS_10bfloat16_tEfNS_4arch4Sm80ELb1ELb0ELb0ELb1ELb0ELb0ELb1ELb0EEENS1_21CollectiveEpilogueFwdINS6_IJS8_S8_S9_EEENS6_IJNS7_ILi1EEESH_SH_EEESB_SD_Li128ELb1ELb1ELb0ELb0EEENS1_19SingleTileSchedulerILb1ELb0ELb1ELi128EEEEEEEEEvNT_6ParamsE)
        .other          _ZN7cutlass13device_kernelIN5flash19enable_sm80_to_sm89INS1_16FlashAttnFwdSm80INS1_25CollectiveMainloopFwdSm80ILi4ELi1ELb0EN4cute5tupleIJNS5_1CILi128EEENS7_ILi64EEES8_EEELi128ENS_10bfloat16_tEfNS_4arch4Sm80ELb1ELb0ELb0ELb1ELb0ELb0ELb1ELb0EEENS1_21CollectiveEpilogueFwdINS6_IJS8_S8_S9_EEENS6_IJNS7_ILi1EEESH_SH_EEESB_SD_Li128ELb1ELb1ELb0ELb0EEENS1_19SingleTileSchedulerILb1ELb0ELb1ELi128EEEEEEEEEvNT_6ParamsE,@"STO_CUDA_ENTRY STV_DEFAULT"
_ZN7cutlass13device_kernelIN5flash19enable_sm80_to_sm89INS1_16FlashAttnFwdSm80INS1_25CollectiveMainloopFwdSm80ILi4ELi1ELb0EN4cute5tupleIJNS5_1CILi128EEENS7_ILi64EEES8_EEELi128ENS_10bfloat16_tEfNS_4arch4Sm80ELb1ELb0ELb0ELb1ELb0ELb0ELb1ELb0EEENS1_21CollectiveEpilogueFwdINS6_IJS8_S8_S9_EEENS6_IJNS7_ILi1EEESH_SH_EEESB_SD_Li128ELb1ELb1ELb0ELb0EEENS1_19SingleTileSchedulerILb1ELb0ELb1ELi128EEEEEEEEEvNT_6ParamsE:
[----:B------:R-:W-:Y:S01]  /*0000*/  LDC R1, c[0x0][0x28] ;  /* 0x00000a00ff017b82 */ /* 0x000fe20000000800 */
[----:B------:R-:W-:Y:S05]  /*0010*/  EXIT ;  /* 0x000000000000794d */ /* 0x000fea0003800000 */
.L_x_34:
        /* <DEDUP_REMOVED lines=14> */
.L_x_70:


//--------------------- .text._ZN7cutlass13device_kernelIN5flash19enable_sm80_to_sm89INS1_16FlashAttnFwdSm80INS1_25CollectiveMainloopFwdSm80ILi4ELi1ELb0EN4cute5tupleIJNS5_1CILi128EEENS7_ILi64EEES8_EEELi128ENS_10bfloat16_tEfNS_4arch4Sm80ELb1ELb0ELb0ELb1ELb0ELb1ELb1ELb0EEENS1_21CollectiveEpilogueFwdINS6_IJS8_S8_S9_EEENS6_IJNS7_ILi1EEESH_SH_EEESB_SD_Li128ELb1ELb1ELb0ELb0EEENS1_19SingleTileSchedulerILb1ELb0ELb1ELi128EEEEEEEEEvNT_6ParamsE --------------------------
	.section	.text._ZN7cutlass13device_kernelIN5flash19enable_sm80_to_sm89INS1_16FlashAttnFwdSm80INS1_25CollectiveMainloopFwdSm80ILi4ELi1ELb0EN4cute5tupleIJNS5_1CILi128EEENS7_ILi64EEES8_EEELi128ENS_10bfloat16_tEfNS_4arch4Sm80ELb1ELb0ELb0ELb1ELb0ELb1ELb1ELb0EEENS1_21CollectiveEpilogueFwdINS6_IJS8_S8_S9_EEENS6_IJNS7_ILi1EEESH_SH_EEESB_SD_Li128ELb1ELb1ELb0ELb0EEENS1_19SingleTileSchedulerILb1ELb0ELb1ELi128EEEEEEEEEvNT_6ParamsE,"ax",@progbits
	.align	128
.text._ZN7cutlass13device_kernelIN5flash19enable_sm80_to_sm89INS1_16FlashAttnFwdSm80INS1_25CollectiveMainloopFwdSm80ILi4ELi1ELb0EN4cute5tupleIJNS5_1CILi128EEENS7_ILi64EEES8_EEELi128ENS_10bfloat16_tEfNS_4arch4Sm80ELb1ELb0ELb0ELb1ELb0ELb1ELb1ELb0EEENS1_21CollectiveEpilogueFwdINS6_IJS8_S8_S9_EEENS6_IJNS7_ILi1EEESH_SH_EEESB_SD_Li128ELb1ELb1ELb0ELb0EEENS1_19SingleTileSchedulerILb1ELb0ELb1ELi128EEEEEEEEEvNT_6ParamsE:
        .type           _ZN7cutlass13device_kernelIN5flash19enable_sm80_to_sm89INS1_16FlashAttnFwdSm80INS1_25CollectiveMainloopFwdSm80ILi4ELi1ELb0EN4cute5tupleIJNS5_1CILi128EEENS7_ILi64EEES8_EEELi128ENS_10bfloat16_tEfNS_4arch4Sm80ELb1ELb0ELb0ELb1ELb0ELb1ELb1ELb0EEENS1_21CollectiveEpilogueFwdINS6_IJS8_S8_S9_EEENS6_IJNS7_ILi1EEESH_SH_EEESB_SD_Li128ELb1ELb1ELb0ELb0EEENS1_19SingleTileSchedulerILb1ELb0ELb1ELi128EEEEEEEEEvNT_6ParamsE,@function
        .size           _ZN7cutlass13device_kernelIN5flash19enable_sm80_to_sm89INS1_16FlashAttnFwdSm80INS1_25CollectiveMainloopFwdSm80ILi4ELi1ELb0EN4cute5tupleIJNS5_1CILi128EEENS7_ILi64EEES8_EEELi128ENS_10bfloat16_tEfNS_4arch4Sm80ELb1ELb0ELb0ELb1ELb0ELb1ELb1ELb0EEENS1_21CollectiveEpilogueFwdINS6_IJS8_S8_S9_EEENS6_IJNS7_ILi1EEESH_SH_EEESB_SD_Li128ELb1ELb1ELb0ELb0EEENS1_19SingleTileSchedulerILb1ELb0ELb1ELi128EEEEEEEEEvNT_6ParamsE,(.L_x_71 - _ZN7cutlass13device_kernelIN5flash19enable_sm80_to_sm89INS1_16FlashAttnFwdSm80INS1_25CollectiveMainloopFwdSm80ILi4ELi1ELb0EN4cute5tupleIJNS5_1CILi128EEENS7_ILi64EEES8_EEELi128ENS_10bfloat16_tEfNS_4arch4Sm80ELb1ELb0ELb0ELb1ELb0ELb1ELb1ELb0EEENS1_21CollectiveEpilogueFwdINS6_IJS8_S8_S9_EEENS6_IJNS7_ILi1EEESH_SH_EEESB_SD_Li128ELb1ELb1ELb0ELb0EEENS1_19SingleTileSchedulerILb1ELb0ELb1ELi128EEEEEEEEEvNT_6ParamsE)
        .other          _ZN7cutlass13device_kernelIN5flash19enable_sm80_to_sm89INS1_16FlashAttnFwdSm80INS1_25CollectiveMainloopFwdSm80ILi4ELi1ELb0EN4cute5tupleIJNS5_1CILi128EEENS7_ILi64EEES8_EEELi128ENS_10bfloat16_tEfNS_4arch4Sm80ELb1ELb0ELb0ELb1ELb0ELb1ELb1ELb0EEENS1_21CollectiveEpilogueFwdINS6_IJS8_S8_S9_EEENS6_IJNS7_ILi1EEESH_SH_EEESB_SD_Li128ELb1ELb1ELb0ELb0EEENS1_19SingleTileSchedulerILb1ELb0ELb1ELi128EEEEEEEEEvNT_6ParamsE,@"STO_CUDA_ENTRY STV_DEFAULT"
_ZN7cutlass13device_kernelIN5flash19enable_sm80_to_sm89INS1_16FlashAttnFwdSm80INS1_25CollectiveMainloopFwdSm80ILi4ELi1ELb0EN4cute5tupleIJNS5_1CILi128EEENS7_ILi64EEES8_EEELi128ENS_10bfloat16_tEfNS_4arch4Sm80ELb1ELb0ELb0ELb1ELb0ELb1ELb1ELb0EEENS1_21CollectiveEpilogueFwdINS6_IJS8_S8_S9_EEENS6_IJNS7_ILi1EEESH_SH_EEESB_SD_Li128ELb1ELb1ELb0ELb0EEENS1_19SingleTileSchedulerILb1ELb0ELb1ELi128EEEEEEEEEvNT_6ParamsE:
[----:B------:R-:W-:Y:S01]  /*0000*/  LDC R1, c[0x0][0x28] ;  /* 0x00000a00ff017b82 */ /* 0x000fe20000000800 */
[----:B------:R-:W-:Y:S05]  /*0010*/  EXIT ;  /* 0x000000000000794d */ /* 0x000fea0003800000 */
.L_x_35:
        /* <DEDUP_REMOVED lines=14> */
.L_x_71:


//--------------------- .nv.shared.reserved.0     --------------------------
	.section	.nv.shared.reserved.0,"aw",@nobits
	.weak		__nv_reservedSMEM_offset_0_alias
	.size		__nv_reservedSMEM_offset_0_alias, 0, 0
	.other		__nv_reservedSMEM_offset_0_alias,@"STO_CUDA_RESERVED_SHARED STV_DEFAULT"
__nv_reservedSMEM_offset_0_alias:
	.zero		0


//--------------------- .nv.global                --------------------------
	.section	.nv.global,"aw",@nobits
.nv.global:
	.type		_ZN77_INTERNAL_42087de5_41_flash_fwd_hdim128_bf16_softcapall_sm80_cu_cf07d2ef_30954cute1_E,@object
	.size		_ZN77_INTERNAL_42087de5_41_flash_fwd_hdim128_bf16_softcapall_sm80_cu_cf07d2ef_30954cute1_E,(_ZN77_INTERNAL_42087de5_41_flash_fwd_hdim128_bf16_softcapall_sm80_cu_cf07d2ef_30954cuda3std3__45__cpo6cbeginE - _ZN77_INTERNAL_42087de5_41_flash_fwd_hdim128_bf16_softcapall_sm80_cu_cf07d2ef_30954cute1_E)
_ZN77_INTERNAL_42087de5_41_flash_fwd_hdim128_bf16_softcapall_sm80_cu_cf07d2ef_30954cute1_E:
	.zero		1
	.type		_ZN77_INTERNAL_42087de5_41_flash_fwd_hdim128_bf16_softcapall_sm80_cu_cf07d2ef_30954cuda3std3__45__cpo6cbeginE,@object
	.size		_ZN77_INTERNAL_42087de5_41_flash_fwd_hdim128_bf16_softcapall_sm80_cu_cf07d2ef_30954cuda3std3__45__cpo6cbeginE,(_ZN77_INTERNAL_42087de5_41_flash_fwd_hdim128_bf16_softcapall_sm80_cu_cf07d2ef_30954cuda3std3__48in_placeE - _ZN77_INTERNAL_42087de5_41_flash_fwd_hdim128_bf16_softcapall_sm80_cu_cf07d2ef_30954cuda3std3__45__cpo6cbeginE)
_ZN77_INTERNAL_42087de5_41_flash_fwd_hdim128_bf16_softcapall_sm80_cu_cf07d2ef_30954cuda3std3__45__cpo6cbeginE:
	.zero		1
	.type		_ZN77_INTERNAL_42087de5_41_flash_fwd_hdim128_bf16_softcapall_sm80_cu_cf07d2ef_30954cuda3std3__48in_placeE,@object
	.size		_ZN77_INTERNAL_42087de5_41_flash_fwd_hdim128_bf16_softcapall_sm80_cu_cf07d2ef_30954cuda3std3__48in_placeE,(_ZN77_INTERNAL_42087de5_41_flash_fwd_hdim128_bf16_softcapall_sm80_cu_cf07d2ef_30954cuda3std6ranges3__45__cpo9iter_moveE - _ZN77_INTERNAL_42087de5_41_flash_fwd_hdim128_bf16_softcapall_sm80_cu_cf07d2ef_30954cuda3std3__48in_placeE)
_ZN77_INTERNAL_42087de5_41_flash_fwd_hdim128_bf16_softcapall_sm80_cu_cf07d2ef_30954cuda3std3__48in_placeE:
	.zero		1
	.type		_ZN77_INTERNAL_42087de5_41_flash_fwd_hdim128_bf16_softcapall_sm80_cu_cf07d2ef_30954cuda3std6ranges3__45__cpo9iter_moveE,@object
	.size		_ZN77_INTERNAL_42087de5_41_flash_fwd_hdim128_bf16_softcapall_sm80_cu_cf07d2ef_30954cuda3std6ranges3__45__cpo9iter_moveE,(_ZN77_INTERNAL_42087de5_41_flash_fwd_hdim128_bf16_softcapall_sm80_cu_cf07d2ef_30954cuda3std3__45__cpo5beginE - _ZN77_INTERNAL_42087de5_41_flash_fwd_hdim128_bf16_softcapall_sm80_cu_cf07d2ef_30954cuda3std6ranges3__45__cpo9iter_moveE)
_ZN77_INTERNAL_42087de5_41_flash_fwd_hdim128_bf16_softcapall_sm80_cu_cf07d2ef_30954cuda3std6ranges3__45__cpo9iter_moveE:
	.zero		1
	.type		_ZN77_INTERNAL_42087de5_41_flash_fwd_hdim128_bf16_softcapall_sm80_cu_cf07d2ef_30954cuda3std3__45__cpo5beginE,@object
	.size		_ZN77_INTERNAL_42087de5_41_flash_fwd_hdim128_bf16_softcapall_sm80_cu_cf07d2ef_30954cuda3std3__45__cpo5beginE,(_ZN77_INTERNAL_42087de5_41_flash_fwd_hdim128_bf16_softcapall_sm80_cu_cf07d2ef_30954cuda3std3__479_GLOBAL__N__42087de5_41_flash_fwd_hdim128_bf16_softcapall_sm80_cu_cf07d2ef_30956ignoreE - _ZN77_INTERNAL_42087de5_41_flash_fwd_hdim128_bf16_softcapall_sm80_cu_cf07d2ef_30954cuda3std3__45__cpo5beginE)
_ZN77_INTERNAL_42087de5_41_flash_fwd_hdim128_bf16_softcapall_sm80_cu_cf07d2ef_30954cuda3std3__45__cpo5beginE:
	.zero		1
	.type		_ZN77_INTERNAL_42087de5_41_flash_fwd_hdim128_bf16_softcapall_sm80_cu_cf07d2ef_30954cuda3std3__479_GLOBAL__N__42087de5_41_flash_fwd_hdim128_bf16_softcapall_sm80_cu_cf07d2ef_30956ignoreE,@object
	.size		_ZN77_INTERNAL_42087de5_41_flash_fwd_hdim128_bf16_softcapall_sm80_cu_cf07d2ef_30954cuda3std3__479_GLOBAL__N__42087de5_41_flash_fwd_hdim128_bf16_softcapall_sm80_cu_cf07d2ef_30956ignoreE,(_ZN77_INTERNAL_42087de5_41_flash_fwd_hdim128_bf16_softcapall_sm80_cu_cf07d2ef_30954cute7productE - _ZN77_INTERNAL_42087de5_41_flash_fwd_hdim128_bf16_softcapall_sm80_cu_cf07d2ef_30954cuda3std3__479_GLOBAL__N__42087de5_41_flash_fwd_hdim128_bf16_softcapall_sm80_cu_cf07d2ef_30956ignoreE)
_ZN77_INTERNAL_42087de5_41_flash_fwd_hdim128_bf16_softcapall_sm80_cu_cf07d2ef_30954cuda3std3__479_GLOBAL__N__42087de5_41_flash_fwd_hdim128_bf16_softcapall_sm80_cu_cf07d2ef_30956ignoreE:
	.zero		1
	.type		_ZN77_INTERNAL_42087de5_41_flash_fwd_hdim128_bf16_softcapall_sm80_cu_cf07d2ef_30954cute7productE,@object
	.size		_ZN77_INTERNAL_42087de5_41_flash_fwd_hdim128_bf16_softcapall_sm80_cu_cf07d2ef_30954cute7productE,(_ZN77_INTERNAL_42087de5_41_flash_fwd_hdim128_bf16_softcapall_sm80_cu_cf07d2ef_30954cuda3std3__45__cpo3endE - _ZN77_INTERNAL_42087de5_41_flash_fwd_hdim128_bf16_softcapall_sm80_cu_cf07d2ef_30954cute7productE)
_ZN77_INTERNAL_42087de5_41_flash_fwd_hdim128_bf16_softcapall_sm80_cu_cf07d2ef_30954cute7productE:
	.zero		1
	.type		_ZN77_INTERNAL_42087de5_41_flash_fwd_hdim128_bf16_softcapall_sm80_cu_cf07d2ef_30954cuda3std3__45__cpo3endE,@object
	.size		_ZN77_INTERNAL_42087de5_41_flash_fwd_hdim128_bf16_softcapall_sm80_cu_cf07d2ef_30954cuda3std3__45__cpo3endE,(_ZN77_INTERNAL_42087de5_41_flash_fwd_hdim128_bf16_softcapall_sm80_cu_cf07d2ef_30954cuda3std3__419piecewise_constructE - _ZN77_INTERNAL_42087de5_41_flash_fwd_hdim128_bf16_softcapall_sm80_cu_cf07d2ef_30954cuda3std3__45__cpo3endE)
_ZN77_INTERNAL_42087de5_41_flash_fwd_hdim128_bf16_softcapall_sm80_cu_cf07d2ef_30954cuda3std3__45__cpo3endE:
	.zero		1
	.type		_ZN77_INTERNAL_42087de5_41_flash_fwd_hdim128_bf16_softcapall_sm80_cu_cf07d2ef_30954cuda3std3__419piecewise_constructE,@object
	.size		_ZN77_INTERNAL_42087de5_41_flash_fwd_hdim128_bf16_softcapall_sm80_cu_cf07d2ef_30954cuda3std3__419piecewise_constructE,(_ZN77_INTERNAL_42087de5_41_flash_fwd_hdim128_bf16_softcapall_sm80_cu_cf07d2ef_30954cuda3std3__45__cpo4cendE - _ZN77_INTERNAL_42087de5_41_flash_fwd_hdim128_bf16_softcapall_sm80_cu_cf07d2ef_30954cuda3std3__419piecewise_constructE)
_ZN77_INTERNAL_42087de5_41_flash_fwd_hdim128_bf16_softcapall_sm80_cu_cf07d2ef_30954cuda3std3__419piecewise_constructE:
	.zero		1
	.type		_ZN77_INTERNAL_42087de5_41_flash_fwd_hdim128_bf16_softcapall_sm80_cu_cf07d2ef_30954cuda3std3__45__cpo4cendE,@object
	.size		_ZN77_INTERNAL_42087de5_41_flash_fwd_hdim128_bf16_softcapall_sm80_cu_cf07d2ef_30954cuda3std3__45__cpo4cendE,(_ZN77_INTERNAL_42087de5_41_flash_fwd_hdim128_bf16_softcapall_sm80_cu_cf07d2ef_30954cuda3std6ranges3__45__cpo4swapE - _ZN77_INTERNAL_42087de5_41_flash_fwd_hdim128_bf16_softcapall_sm80_cu_cf07d2ef_30954cuda3std3__45__cpo4cendE)
_ZN77_INTERNAL_42087de5_41_flash_fwd_hdim128_bf16_softcapall_sm80_cu_cf07d2ef_30954cuda3std3__45__cpo4cendE:
	.zero		1
	.type		_ZN77_INTERNAL_42087de5_41_flash_fwd_hdim128_bf16_softcapall_sm80_cu_cf07d2ef_30954cuda3std6ranges3__45__cpo4swapE,@object
	.size		_ZN77_INTERNAL_42087de5_41_flash_fwd_hdim128_bf16_softcapall_sm80_cu_cf07d2ef_30954cuda3std6ranges3__45__cpo4swapE,(.L_7 - _ZN77_INTERNAL_42087de5_41_flash_fwd_hdim128_bf16_softcapall_sm80_cu_cf07d2ef_30954cuda3std6ranges3__45__cpo4swapE)
_ZN77_INTERNAL_42087de5_41_flash_fwd_hdim128_bf16_softcapall_sm80_cu_cf07d2ef_30954cuda3std6ranges3__45__cpo4swapE:
	.zero		1
.L_7:


//--------------------- .nv.constant0._ZN7cutlass13device_kernelIN5flash19enable_sm80_to_sm89INS1_16FlashAttnFwdSm80INS1_25CollectiveMainloopFwdSm80ILi8ELi1ELb1EN4cute5tupleIJNS5_1CILi128EEES8_S8_EEELi128ENS_10bfloat16_tEfNS_4arch4Sm80ELb0ELb0ELb1ELb0ELb0ELb0ELb1ELb0EEENS1_21CollectiveEpilogueFwdIS9_NS6_IJNS7_ILi1EEESF_SF_EEESA_SC_Li256ELb0ELb1ELb0ELb0EEENS1_19SingleTileSchedulerILb0ELb0ELb1ELi128EEEEEEEEEvNT_6ParamsE --------------------------
	.section	.nv.constant0._ZN7cutlass13device_kernelIN5flash19enable_sm80_to_sm89INS1_16FlashAttnFwdSm80INS1_25CollectiveMainloopFwdSm80ILi8ELi1ELb1EN4cute5tupleIJNS5_1CILi128EEES8_S8_EEELi128ENS_10bfloat16_tEfNS_4arch4Sm80ELb0ELb0ELb1ELb0ELb0ELb0ELb1ELb0EEENS1_21CollectiveEpilogueFwdIS9_NS6_IJNS7_ILi1EEESF_SF_EEESA_SC_Li256ELb0ELb1ELb0ELb0EEENS1_19SingleTileSchedulerILb0ELb0ELb1ELi128EEEEEEEEEvNT_6ParamsE,"a",@progbits
	.sectionflags	@""
	.align	4
.nv.constant0._ZN7cutlass13device_kernelIN5flash19enable_sm80_to_sm89INS1_16FlashAttnFwdSm80INS1_25CollectiveMainloopFwdSm80ILi8ELi1ELb1EN4cute5tupleIJNS5_1CILi128EEES8_S8_EEELi128ENS_10bfloat16_tEfNS_4arch4Sm80ELb0ELb0ELb1ELb0ELb0ELb0ELb1ELb0EEENS1_21CollectiveEpilogueFwdIS9_NS6_IJNS7_ILi1EEESF_SF_EEESA_SC_Li256ELb0ELb1ELb0ELb0EEENS1_19SingleTileSchedulerILb0ELb0ELb1ELi128EEEEEEEEEvNT_6ParamsE:
	.zero		1576


//--------------------- .nv.constant0._ZN7cutlass13device_kernelIN5flash19enable_sm80_to_sm89INS1_16FlashAttnFwdSm80INS1_25CollectiveMainloopFwdSm80ILi8ELi1ELb1EN4cute5tupleIJNS5_1CILi128EEES8_S8_EEELi128ENS_10bfloat16_tEfNS_4arch4Sm80ELb0ELb0ELb1ELb1ELb0ELb0ELb1ELb0EEENS1_21CollectiveEpilogueFwdIS9_NS6_IJNS7_ILi1EEESF_SF_EEESA_SC_Li256ELb1ELb1ELb0ELb0EEENS1_19SingleTileSchedulerILb1ELb0ELb1ELi128EEEEEEEEEvNT_6ParamsE --------------------------
	.section	.nv.constant0._ZN7cutlass13device_kernelIN5flash19enable_sm80_to_sm89INS1_16FlashAttnFwdSm80INS1_25CollectiveMainloopFwdSm80ILi8ELi1ELb1EN4cute5tupleIJNS5_1CILi128EEES8_S8_EEELi128ENS_10bfloat16_tEfNS_4arch4Sm80ELb0ELb0ELb1ELb1ELb0ELb0ELb1ELb0EEENS1_21CollectiveEpilogueFwdIS9_NS6_IJNS7_ILi1EEESF_SF_EEESA_SC_Li256ELb1ELb1ELb0ELb0EEENS1_19SingleTileSchedulerILb1ELb0ELb1ELi128EEEEEEEEEvNT_6ParamsE,"a",@progbits
	.sectionflags	@""
	.align	4
.nv.constant0._ZN7cutlass13device_kernelIN5flash19enable_sm80_to_sm89INS1_16FlashAttnFwdSm80INS1_25CollectiveMainloopFwdSm80ILi8ELi1ELb1EN4cute5tupleIJNS5_1CILi128EEES8_S8_EEELi128ENS_10bfloat16_tEfNS_4arch4Sm80ELb0ELb0ELb1ELb1ELb0ELb0ELb1ELb0EEENS1_21CollectiveEpilogueFwdIS9_NS6_IJNS7_ILi1EEESF_SF_EEESA_SC_Li256ELb1ELb1ELb0ELb0EEENS1_19SingleTileSchedulerILb1ELb0ELb1ELi128EEEEEEEEEvNT_6ParamsE:
	.zero		1576


//--------------------- .nv.constant0._ZN7cutlass13device_kernelIN5flash19enable_sm80_to_sm89INS1_16FlashAttnFwdSm80INS1_25CollectiveMainloopFwdSm80ILi8ELi1ELb1EN4cute5tupleIJNS5_1CILi128EEES8_S8_EEELi128ENS_10bfloat16_tEfNS_4arch4Sm80ELb0ELb0ELb1ELb1ELb0ELb1ELb1ELb0EEENS1_21CollectiveEpilogueFwdIS9_NS6_IJNS7_ILi1EEESF_SF_EEESA_SC_Li256ELb1ELb1ELb0ELb0EEENS1_19SingleTileSchedulerILb1ELb0ELb1ELi128EEEEEEEEEvNT_6ParamsE --------------------------
	.section	.nv.constant0._ZN7cutlass13device_kernelIN5flash19enable_sm80_to_sm89INS1_16FlashAttnFwdSm80INS1_25CollectiveMainloopFwdSm80ILi8ELi1ELb1EN4cute5tupleIJNS5_1CILi128EEES8_S8_EEELi128ENS_10bfloat16_tEfNS_4arch4Sm80ELb0ELb0ELb1ELb1ELb0ELb1ELb1ELb0EEENS1_21CollectiveEpilogueFwdIS9_NS6_IJNS7_ILi1EEESF_SF_EEESA_SC_Li256ELb1ELb1ELb0ELb0EEENS1_19SingleTileSchedulerILb1ELb0ELb1ELi128EEEEEEEEEvNT_6ParamsE,"a",@progbits
	.sectionflags	@""
	.align	4
.nv.constant0._ZN7cutlass13device_kernelIN5flash19enable_sm80_to_sm89INS1_16FlashAttnFwdSm80INS1_25CollectiveMainloopFwdSm80ILi8ELi1ELb1EN4cute5tupleIJNS5_1CILi128EEES8_S8_EEELi128ENS_10bfloat16_tEfNS_4arch4Sm80ELb0ELb0ELb1ELb1ELb0ELb1ELb1ELb0EEENS1_21CollectiveEpilogueFwdIS9_NS6_IJNS7_ILi1EEESF_SF_EEESA_SC_Li256ELb1ELb1ELb0ELb0EEENS1_19SingleTileSchedulerILb1ELb0ELb1ELi128EEEEEEEEEvNT_6ParamsE:
	.zero		1576


//--------------------- .nv.constant0._ZN7cutlass13device_kernelIN5flash19enable_sm80_to_sm89INS1_16FlashAttnFwdSm80INS1_25CollectiveMainloopFwdSm80ILi8ELi1ELb1EN4cute5tupleIJNS5_1CILi128EEENS7_ILi96EEES8_EEELi128ENS_10bfloat16_tEfNS_4arch4Sm80ELb0ELb1ELb1ELb0ELb0ELb0ELb1ELb0EEENS1_21CollectiveEpilogueFwdINS6_IJS8_S8_S9_EEENS6_IJNS7_ILi1EEESH_SH_EEESB_SD_Li256ELb0ELb1ELb0ELb0EEENS1_19SingleTileSchedulerILb0ELb0ELb1ELi128EEEEEEEEEvNT_6ParamsE --------------------------
	.section	.nv.constant0._ZN7cutlass13device_kernelIN5flash19enable_sm80_to_sm89INS1_16FlashAttnFwdSm80INS1_25CollectiveMainloopFwdSm80ILi8ELi1ELb1EN4cute5tupleIJNS5_1CILi128EEENS7_ILi96EEES8_EEELi128ENS_10bfloat16_tEfNS_4arch4Sm80ELb0ELb1ELb1ELb0ELb0ELb0ELb1ELb0EEENS1_21CollectiveEpilogueFwdINS6_IJS8_S8_S9_EEENS6_IJNS7_ILi1EEESH_SH_EEESB_SD_Li256ELb0ELb1ELb0ELb0EEENS1_19SingleTileSchedulerILb0ELb0ELb1ELi128EEEEEEEEEvNT_6ParamsE,"a",@progbits
	.sectionflags	@""
	.align	4
.nv.constant0._ZN7cutlass13device_kernelIN5flash19enable_sm80_to_sm89INS1_16FlashAttnFwdSm80INS1_25CollectiveMainloopFwdSm80ILi8ELi1ELb1EN4cute5tupleIJNS5_1CILi128EEENS7_ILi96EEES8_EEELi128ENS_10bfloat16_tEfNS_4arch4Sm80ELb0ELb1ELb1ELb0ELb0ELb0ELb1ELb0EEENS1_21CollectiveEpilogueFwdINS6_IJS8_S8_S9_EEENS6_IJNS7_ILi1EEESH_SH_EEESB_SD_Li256ELb0ELb1ELb0ELb0EEENS1_19SingleTileSchedulerILb0ELb0ELb1ELi128EEEEEEEEEvNT_6ParamsE:
	.zero		1576


//--------------------- .nv.constant0._ZN7cutlass13device_kernelIN5flash19enable_sm80_to_sm89INS1_16FlashAttnFwdSm80INS1_25CollectiveMainloopFwdSm80ILi8ELi1ELb1EN4cute5tupleIJNS5_1CILi128EEENS7_ILi96EEES8_EEELi128ENS_10bfloat16_tEfNS_4arch4Sm80ELb0ELb1ELb1ELb1ELb0ELb0ELb1ELb0EEENS1_21CollectiveEpilogueFwdINS6_IJS8_S8_S9_EEENS6_IJNS7_ILi1EEESH_SH_EEESB_SD_Li256ELb1ELb1ELb0ELb0EEENS1_19SingleTileSchedulerILb1ELb0ELb1ELi128EEEEEEEEEvNT_6ParamsE --------------------------
	.section	.nv.constant0._ZN7cutlass13device_kernelIN5flash19enable_sm80_to_sm89INS1_16FlashAttnFwdSm80INS1_25CollectiveMainloopFwdSm80ILi8ELi1ELb1EN4cute5tupleIJNS5_1CILi128EEENS7_ILi96EEES8_EEELi128ENS_10bfloat16_tEfNS_4arch4Sm80ELb0ELb1ELb1ELb1ELb0ELb0ELb1ELb0EEENS1_21CollectiveEpilogueFwdINS6_IJS8_S8_S9_EEENS6_IJNS7_ILi1EEESH_SH_EEESB_SD_Li256ELb1ELb1ELb0ELb0EEENS1_19SingleTileSchedulerILb1ELb0ELb1ELi128EEEEEEEEEvNT_6ParamsE,"a",@progbits
	.sectionflags	@""
	.align	4
.nv.constant0._ZN7cutlass13device_kernelIN5flash19enable_sm80_to_sm89INS1_16FlashAttnFwdSm80INS1_25CollectiveMainloopFwdSm80ILi8ELi1ELb1EN4cute5tupleIJNS5_1CILi128EEENS7_ILi96EEES8_EEELi128ENS_10bfloat16_tEfNS_4arch4Sm80ELb0ELb1ELb1ELb1ELb0ELb0ELb1ELb0EEENS1_21CollectiveEpilogueFwdINS6_IJS8_S8_S9_EEENS6_IJNS7_ILi1EEESH_SH_EEESB_SD_Li256ELb1ELb1ELb0ELb0EEENS1_19SingleTileSchedulerILb1ELb0ELb1ELi128EEEEEEEEEvNT_6ParamsE:
	.zero		1576


//--------------------- .nv.constant0._ZN7cutlass13device_kernelIN5flash19enable_sm80_to_sm89INS1_16FlashAttnFwdSm80INS1_25CollectiveMainloopFwdSm80ILi8ELi1ELb1EN4cute5tupleIJNS5_1CILi128EEENS7_ILi96EEES8_EEELi128ENS_10bfloat16_tEfNS_4arch4Sm80ELb0ELb1ELb1ELb1ELb0ELb1ELb1ELb0EEENS1_21CollectiveEpilogueFwdINS6_IJS8_S8_S9_EEENS6_IJNS7_ILi1EEESH_SH_EEESB_SD_Li256ELb1ELb1ELb0ELb0EEENS1_19SingleTileSchedulerILb1ELb0ELb1ELi128EEEEEEEEEvNT_6ParamsE --------------------------
	.section	.nv.constant0._ZN7cutlass13device_kernelIN5flash19enable_sm80_to_sm89INS1_16FlashAttnFwdSm80INS1_25CollectiveMainloopFwdSm80ILi8ELi1ELb1EN4cute5tupleIJNS5_1CILi128EEENS7_ILi96EEES8_EEELi128ENS_10bfloat16_tEfNS_4arch4Sm80ELb0ELb1ELb1ELb1ELb0ELb1ELb1ELb0EEENS1_21CollectiveEpilogueFwdINS6_IJS8_S8_S9_EEENS6_IJNS7_ILi1EEESH_SH_EEESB_SD_Li256ELb1ELb1ELb0ELb0EEENS1_19SingleTileSchedulerILb1ELb0ELb1ELi128EEEEEEEEEvNT_6ParamsE,"a",@progbits
	.sectionflags	@""
	.align	4
.nv.constant0._ZN7cutlass13device_kernelIN5flash19enable_sm80_to_sm89INS1_16FlashAttnFwdSm80INS1_25CollectiveMainloopFwdSm80ILi8ELi1ELb1EN4cute5tupleIJNS5_1CILi128EEENS7_ILi96EEES8_EEELi128ENS_10bfloat16_tEfNS_4arch4Sm80ELb0ELb1ELb1ELb1ELb0ELb1ELb1ELb0EEENS1_21CollectiveEpilogueFwdINS6_IJS8_S8_S9_EEENS6_IJNS7_ILi1EEESH_SH_EEESB_SD_Li256ELb1ELb1ELb0ELb0EEENS1_19SingleTileSchedulerILb1ELb0ELb1ELi128EEEEEEEEEvNT_6ParamsE:
	.zero		1576


//--------------------- .nv.constant0._ZN7cutlass13device_kernelIN5flash19enable_sm80_to_sm89INS1_16FlashAttnFwdSm80INS1_25CollectiveMainloopFwdSm80ILi8ELi1ELb1EN4cute5tupleIJNS5_1CILi128EEES8_S8_EEELi128ENS_10bfloat16_tEfNS_4arch4Sm80ELb1ELb0ELb1ELb0ELb0ELb0ELb1ELb0EEENS1_21CollectiveEpilogueFwdIS9_NS6_IJNS7_ILi1EEESF_SF_EEESA_SC_Li256ELb0ELb1ELb0ELb0EEENS1_30DynamicPersistentTileSchedulerILi256ELi256ELb0ELb1ELb0EEEEEEEEEvNT_6ParamsE --------------------------
	.section	.nv.constant0._ZN7cutlass13device_kernelIN5flash19enable_sm80_to_sm89INS1_16FlashAttnFwdSm80INS1_25CollectiveMainloopFwdSm80ILi8ELi1ELb1EN4cute5tupleIJNS5_1CILi128EEES8_S8_EEELi128ENS_10bfloat16_tEfNS_4arch4Sm80ELb1ELb0ELb1ELb0ELb0ELb0ELb1ELb0EEENS1_21CollectiveEpilogueFwdIS9_NS6_IJNS7_ILi1EEESF_SF_EEESA_SC_Li256ELb0ELb1ELb0ELb0EEENS1_30DynamicPersistentTileSchedulerILi256ELi256ELb0ELb1ELb0EEEEEEEEEvNT_6ParamsE,"a",@progbits
	.sectionflags	@""
	.align	4
.nv.constant0._ZN7cutlass13device_kernelIN5flash19enable_sm80_to_sm89INS1_16FlashAttnFwdSm80INS1_25CollectiveMainloopFwdSm80ILi8ELi1ELb1EN4cute5tupleIJNS5_1CILi128EEES8_S8_EEELi128ENS_10bfloat16_tEfNS_4arch4Sm80ELb1ELb0ELb1ELb0ELb0ELb0ELb1ELb0EEENS1_21CollectiveEpilogueFwdIS9_NS6_IJNS7_ILi1EEESF_SF_EEESA_SC_Li256ELb0ELb1ELb0ELb0EEENS1_30DynamicPersistentTileSchedulerILi256ELi256ELb0ELb1ELb0EEEEEEEEEvNT_6ParamsE:
	.zero		1592


//--------------------- .nv.constant0._ZN7cutlass13device_kernelIN5flash19enable_sm80_to_sm89INS1_16FlashAttnFwdSm80INS1_25CollectiveMainloopFwdSm80ILi8ELi1ELb1EN4cute5tupleIJNS5_1CILi128EEES8_S8_EEELi128ENS_10bfloat16_tEfNS_4arch4Sm80ELb1ELb0ELb1ELb1ELb0ELb0ELb1ELb0EEENS1_21CollectiveEpilogueFwdIS9_NS6_IJNS7_ILi1EEESF_SF_EEESA_SC_Li256ELb1ELb1ELb0ELb0EEENS1_19SingleTileSchedulerILb1ELb0ELb1ELi128EEEEEEEEEvNT_6ParamsE --------------------------
	.section	.nv.constant0._ZN7cutlass13device_kernelIN5flash19enable_sm80_to_sm89INS1_16FlashAttnFwdSm80INS1_25CollectiveMainloopFwdSm80ILi8ELi1ELb1EN4cute5tupleIJNS5_1CILi128EEES8_S8_EEELi128ENS_10bfloat16_tEfNS_4arch4Sm80ELb1ELb0ELb1ELb1ELb0ELb0ELb1ELb0EEENS1_21CollectiveEpilogueFwdIS9_NS6_IJNS7_ILi1EEESF_SF_EEESA_SC_Li256ELb1ELb1ELb0ELb0EEENS1_19SingleTileSchedulerILb1ELb0ELb1ELi128EEEEEEEEEvNT_6ParamsE,"a",@progbits
	.sectionflags	@""
	.align	4
.nv.constant0._ZN7cutlass13device_kernelIN5flash19enable_sm80_to_sm89INS1_16FlashAttnFwdSm80INS1_25CollectiveMainloopFwdSm80ILi8ELi1ELb1EN4cute5tupleIJNS5_1CILi128EEES8_S8_EEELi128ENS_10bfloat16_tEfNS_4arch4Sm80ELb1ELb0ELb1ELb1ELb0ELb0ELb1ELb0EEENS1_21CollectiveEpilogueFwdIS9_NS6_IJNS7_ILi1EEESF_SF_EEESA_SC_Li256ELb1ELb1ELb0ELb0EEENS1_19SingleTileSchedulerILb1ELb0ELb1ELi128EEEEEEEEEvNT_6ParamsE:
	.zero		1576


//--------------------- .nv.constant0._ZN7cutlass13device_kernelIN5flash19enable_sm80_to_sm89INS1_16FlashAttnFwdSm80INS1_25CollectiveMainloopFwdSm80ILi8ELi1ELb1EN4cute5tupleIJNS5_1CILi128EEES8_S8_EEELi128ENS_10bfloat16_tEfNS_4arch4Sm80ELb1ELb0ELb1ELb1ELb0ELb1ELb1ELb0EEENS1_21CollectiveEpilogueFwdIS9_NS6_IJNS7_ILi1EEESF_SF_EEESA_SC_Li256ELb1ELb1ELb0ELb0EEENS1_19SingleTileSchedulerILb1ELb0ELb1ELi128EEEEEEEEEvNT_6ParamsE --------------------------
	.section	.nv.constant0._ZN7cutlass13device_kernelIN5flash19enable_sm80_to_sm89INS1_16FlashAttnFwdSm80INS1_25CollectiveMainloopFwdSm80ILi8ELi1ELb1EN4cute5tupleIJNS5_1CILi128EEES8_S8_EEELi128ENS_10bfloat16_tEfNS_4arch4Sm80ELb1ELb0ELb1ELb1ELb0ELb1ELb1ELb0EEENS1_21CollectiveEpilogueFwdIS9_NS6_IJNS7_ILi1EEESF_SF_EEESA_SC_Li256ELb1ELb1ELb0ELb0EEENS1_19SingleTileSchedulerILb1ELb0ELb1ELi128EEEEEEEEEvNT_6ParamsE,"a",@progbits
	.sectionflags	@""
	.align	4
.nv.constant0._ZN7cutlass13device_kernelIN5flash19enable_sm80_to_sm89INS1_16FlashAttnFwdSm80INS1_25CollectiveMainloopFwdSm80ILi8ELi1ELb1EN4cute5tupleIJNS5_1CILi128EEES8_S8_EEELi128ENS_10bfloat16_tEfNS_4arch4Sm80ELb1ELb0ELb1ELb1ELb0ELb1ELb1ELb0EEENS1_21CollectiveEpilogueFwdIS9_NS6_IJNS7_ILi1EEESF_SF_EEESA_SC_Li256ELb1ELb1ELb0ELb0EEENS1_19SingleTileSchedulerILb1ELb0ELb1ELi128EEEEEEEEEvNT_6ParamsE:
	.zero		1576


//--------------------- .nv.constant0._ZN7cutlass13device_kernelIN5flash19enable_sm80_to_sm89INS1_16FlashAttnFwdSm80INS1_25CollectiveMainloopFwdSm80ILi4ELi1ELb0EN4cute5tupleIJNS5_1CILi128EEENS7_ILi64EEES8_EEELi128ENS_10bfloat16_tEfNS_4arch4Sm80ELb0ELb0ELb1ELb0ELb0ELb0ELb1ELb0EEENS1_21CollectiveEpilogueFwdINS6_IJS8_S8_S9_EEENS6_IJNS7_ILi1EEESH_SH_EEESB_SD_Li128ELb0ELb1ELb0ELb0EEENS1_19SingleTileSchedulerILb0ELb0ELb1ELi128EEEEEEEEEvNT_6ParamsE --------------------------
	.section	.nv.constant0._ZN7cutlass13device_kernelIN5flash19enable_sm80_to_sm89INS1_16FlashAttnFwdSm80INS1_25CollectiveMainloopFwdSm80ILi4ELi1ELb0EN4cute5tupleIJNS5_1CILi128EEENS7_ILi64EEES8_EEELi128ENS_10bfloat16_tEfNS_4arch4Sm80ELb0ELb0ELb1ELb0ELb0ELb0ELb1ELb0EEENS1_21CollectiveEpilogueFwdINS6_IJS8_S8_S9_EEENS6_IJNS7_ILi1EEESH_SH_EEESB_SD_Li128ELb0ELb1ELb0ELb0EEENS1_19SingleTileSchedulerILb0ELb0ELb1ELi128EEEEEEEEEvNT_6ParamsE,"a",@progbits
	.sectionflags	@""
	.align	4
.nv.constant0._ZN7cutlass13device_kernelIN5flash19enable_sm80_to_sm89INS1_16FlashAttnFwdSm80INS1_25CollectiveMainloopFwdSm80ILi4ELi1ELb0EN4cute5tupleIJNS5_1CILi128EEENS7_ILi64EEES8_EEELi128ENS_10bfloat16_tEfNS_4arch4Sm80ELb0ELb0ELb1ELb0ELb0ELb0ELb1ELb0EEENS1_21CollectiveEpilogueFwdINS6_IJS8_S8_S9_EEENS6_IJNS7_ILi1EEESH_SH_EEESB_SD_Li128ELb0ELb1ELb0ELb0EEENS1_19SingleTileSchedulerILb0ELb0ELb1ELi128EEEEEEEEEvNT_6ParamsE:
	.zero		1576


//--------------------- .nv.constant0._ZN7cutlass13device_kernelIN5flash19enable_sm80_to_sm89INS1_16FlashAttnFwdSm80INS1_25CollectiveMainloopFwdSm80ILi4ELi1ELb0EN4cute5tupleIJNS5_1CILi128EEENS7_ILi64EEES8_EEELi128ENS_10bfloat16_tEfNS_4arch4Sm80ELb0ELb0ELb1ELb1ELb0ELb0ELb1ELb0EEENS1_21CollectiveEpilogueFwdINS6_IJS8_S8_S9_EEENS6_IJNS7_ILi1EEESH_SH_EEESB_SD_Li128ELb1ELb1ELb0ELb0EEENS1_19SingleTileSchedulerILb1ELb0ELb1ELi128EEEEEEEEEvNT_6ParamsE --------------------------
	.section	.nv.constant0._ZN7cutlass13device_kernelIN5flash19enable_sm80_to_sm89INS1_16FlashAttnFwdSm80INS1_25CollectiveMainloopFwdSm80ILi4ELi1ELb0EN4cute5tupleIJNS5_1CILi128EEENS7_ILi64EEES8_EEELi128ENS_10bfloat16_tEfNS_4arch4Sm80ELb0ELb0ELb1ELb1ELb0ELb0ELb1ELb0EEENS1_21CollectiveEpilogueFwdINS6_IJS8_S8_S9_EEENS6_IJNS7_ILi1EEESH_SH_EEESB_SD_Li128ELb1ELb1ELb0ELb0EEENS1_19SingleTileSchedulerILb1ELb0ELb1ELi128EEEEEEEEEvNT_6ParamsE,"a",@progbits
	.sectionflags	@""
	.align	4
.nv.constant0._ZN7cutlass13device_kernelIN5flash19enable_sm80_to_sm89INS1_16FlashAttnFwdSm80INS1_25CollectiveMainloopFwdSm80ILi4ELi1ELb0EN4cute5tupleIJNS5_1CILi128EEENS7_ILi64EEES8_EEELi128ENS_10bfloat16_tEfNS_4arch4Sm80ELb0ELb0ELb1ELb1ELb0ELb0ELb1ELb0EEENS1_21CollectiveEpilogueFwdINS6_IJS8_S8_S9_EEENS6_IJNS7_ILi1EEESH_SH_EEESB_SD_Li128ELb1ELb1ELb0ELb0EEENS1_19SingleTileSchedulerILb1ELb0ELb1ELi128EEEEEEEEEvNT_6ParamsE:
	.zero		1576


//--------------------- .nv.constant0._ZN7cutlass13device_kernelIN5flash19enable_sm80_to_sm89INS1_16FlashAttnFwdSm80INS1_25CollectiveMainloopFwdSm80ILi4ELi1ELb0EN4cute5tupleIJNS5_1CILi128EEENS7_ILi64EEES8_EEELi128ENS_10bfloat16_tEfNS_4arch4Sm80ELb0ELb0ELb1ELb1ELb0ELb1ELb1ELb0EEENS1_21CollectiveEpilogueFwdINS6_IJS8_S8_S9_EEENS6_IJNS7_ILi1EEESH_SH_EEESB_SD_Li128ELb1ELb1ELb0ELb0EEENS1_19SingleTileSchedulerILb1ELb0ELb1ELi128EEEEEEEEEvNT_6ParamsE --------------------------
	.section	.nv.constant0._ZN7cutlass13device_kernelIN5flash19enable_sm80_to_sm89INS1_16FlashAttnFwdSm80INS1_25CollectiveMainloopFwdSm80ILi4ELi1ELb0EN4cute5tupleIJNS5_1CILi128EEENS7_ILi64EEES8_EEELi128ENS_10bfloat16_tEfNS_4arch4Sm80ELb0ELb0ELb1ELb1ELb0ELb1ELb1ELb0EEENS1_21CollectiveEpilogueFwdINS6_IJS8_S8_S9_EEENS6_IJNS7_ILi1EEESH_SH_EEESB_SD_Li128ELb1ELb1ELb0ELb0EEENS1_19SingleTileSchedulerILb1ELb0ELb1ELi128EEEEEEEEEvNT_6ParamsE,"a",@progbits
	.sectionflags	@""
	.align	4
.nv.constant0._ZN7cutlass13device_kernelIN5flash19enable_sm80_to_sm89INS1_16FlashAttnFwdSm80INS1_25CollectiveMainloopFwdSm80ILi4ELi1ELb0EN4cute5tupleIJNS5_1CILi128EEENS7_ILi64EEES8_EEELi128ENS_10bfloat16_tEfNS_4arch4Sm80ELb0ELb0ELb1ELb1ELb0ELb1ELb1ELb0EEENS1_21CollectiveEpilogueFwdINS6_IJS8_S8_S9_EEENS6_IJNS7_ILi1EEESH_SH_EEESB_SD_Li128ELb1ELb1ELb0ELb0EEENS1_19SingleTileSchedulerILb1ELb0ELb1ELi128EEEEEEEEEvNT_6ParamsE:
	.zero		1576


//--------------------- .nv.constant0._ZN7cutlass13device_kernelIN5flash19enable_sm80_to_sm89INS1_16FlashAttnFwdSm80INS1_25CollectiveMainloopFwdSm80ILi4ELi1ELb0EN4cute5tupleIJNS5_1CILi128EEENS7_ILi48EEES8_EEELi128ENS_10bfloat16_tEfNS_4arch4Sm80ELb0ELb1ELb1ELb0ELb0ELb0ELb1ELb0EEENS1_21CollectiveEpilogueFwdINS6_IJS8_S8_S9_EEENS6_IJNS7_ILi1EEESH_SH_EEESB_SD_Li128ELb0ELb1ELb0ELb0EEENS1_19SingleTileSchedulerILb0ELb0ELb1ELi128EEEEEEEEEvNT_6ParamsE --------------------------
	.section	.nv.constant0._ZN7cutlass13device_kernelIN5flash19enable_sm80_to_sm89INS1_16FlashAttnFwdSm80INS1_25CollectiveMainloopFwdSm80ILi4ELi1ELb0EN4cute5tupleIJNS5_1CILi128EEENS7_ILi48EEES8_EEELi128ENS_10bfloat16_tEfNS_4arch4Sm80ELb0ELb1ELb1ELb0ELb0ELb0ELb1ELb0EEENS1_21CollectiveEpilogueFwdINS6_IJS8_S8_S9_EEENS6_IJNS7_ILi1EEESH_SH_EEESB_SD_Li128ELb0ELb1ELb0ELb0EEENS1_19SingleTileSchedulerILb0ELb0ELb1ELi128EEEEEEEEEvNT_6ParamsE,"a",@progbits
	.sectionflags	@""
	.align	4
.nv.constant0._ZN7cutlass13device_kernelIN5flash19enable_sm80_to_sm89INS1_16FlashAttnFwdSm80INS1_25CollectiveMainloopFwdSm80ILi4ELi1ELb0EN4cute5tupleIJNS5_1CILi128EEENS7_ILi48EEES8_EEELi128ENS_10bfloat16_tEfNS_4arch4Sm80ELb0ELb1ELb1ELb0ELb0ELb0ELb1ELb0EEENS1_21CollectiveEpilogueFwdINS6_IJS8_S8_S9_EEENS6_IJNS7_ILi1EEESH_SH_EEESB_SD_Li128ELb0ELb1ELb0ELb0EEENS1_19SingleTileSchedulerILb0ELb0ELb1ELi128EEEEEEEEEvNT_6ParamsE:
	.zero		1576


//--------------------- .nv.constant0._ZN7cutlass13device_kernelIN5flash19enable_sm80_to_sm89INS1_16FlashAttnFwdSm80INS1_25CollectiveMainloopFwdSm80ILi4ELi1ELb0EN4cute5tupleIJNS5_1CILi128EEENS7_ILi48EEES8_EEELi128ENS_10bfloat16_tEfNS_4arch4Sm80ELb0ELb1ELb1ELb1ELb0ELb0ELb1ELb0EEENS1_21CollectiveEpilogueFwdINS6_IJS8_S8_S9_EEENS6_IJNS7_ILi1EEESH_SH_EEESB_SD_Li128ELb1ELb1ELb0ELb0EEENS1_19SingleTileSchedulerILb1ELb0ELb1ELi128EEEEEEEEEvNT_6ParamsE --------------------------
	.section	.nv.constant0._ZN7cutlass13device_kernelIN5flash19enable_sm80_to_sm89INS1_16FlashAttnFwdSm80INS1_25CollectiveMainloopFwdSm80ILi4ELi1ELb0EN4cute5tupleIJNS5_1CILi128EEENS7_ILi48EEES8_EEELi128ENS_10bfloat16_tEfNS_4arch4Sm80ELb0ELb1ELb1ELb1ELb0ELb0ELb1ELb0EEENS1_21CollectiveEpilogueFwdINS6_IJS8_S8_S9_EEENS6_IJNS7_ILi1EEESH_SH_EEESB_SD_Li128ELb1ELb1ELb0ELb0EEENS1_19SingleTileSchedulerILb1ELb0ELb1ELi128EEEEEEEEEvNT_6ParamsE,"a",@progbits
	.sectionflags	@""
	.align	4
.nv.constant0._ZN7cutlass13device_kernelIN5flash19enable_sm80_to_sm89INS1_16FlashAttnFwdSm80INS1_25CollectiveMainloopFwdSm80ILi4ELi1ELb0EN4cute5tupleIJNS5_1CILi128EEENS7_ILi48EEES8_EEELi128ENS_10bfloat16_tEfNS_4arch4Sm80ELb0ELb1ELb1ELb1ELb0ELb0ELb1ELb0EEENS1_21CollectiveEpilogueFwdINS6_IJS8_S8_S9_EEENS6_IJNS7_ILi1EEESH_SH_EEESB_SD_Li128ELb1ELb1ELb0ELb0EEENS1_19SingleTileSchedulerILb1ELb0ELb1ELi128EEEEEEEEEvNT_6ParamsE:
	.zero		1576


//--------------------- .nv.constant0._ZN7cutlass13device_kernelIN5flash19enable_sm80_to_sm89INS1_16FlashAttnFwdSm80INS1_25CollectiveMainloopFwdSm80ILi4ELi1ELb0EN4cute5tupleIJNS5_1CILi128EEENS7_ILi48EEES8_EEELi128ENS_10bfloat16_tEfNS_4arch4Sm80ELb0ELb1ELb1ELb1ELb0ELb1ELb1ELb0EEENS1_21CollectiveEpilogueFwdINS6_IJS8_S8_S9_EEENS6_IJNS7_ILi1EEESH_SH_EEESB_SD_Li128ELb1ELb1ELb0ELb0EEENS1_19SingleTileSchedulerILb1ELb0ELb1ELi128EEEEEEEEEvNT_6ParamsE --------------------------
	.section	.nv.constant0._ZN7cutlass13device_kernelIN5flash19enable_sm80_to_sm89INS1_16FlashAttnFwdSm80INS1_25CollectiveMainloopFwdSm80ILi4ELi1ELb0EN4cute5tupleIJNS5_1CILi128EEENS7_ILi48EEES8_EEELi128ENS_10bfloat16_tEfNS_4arch4Sm80ELb0ELb1ELb1ELb1ELb0ELb1ELb1ELb0EEENS1_21CollectiveEpilogueFwdINS6_IJS8_S8_S9_EEENS6_IJNS7_ILi1EEESH_SH_EEESB_SD_Li128ELb1ELb1ELb0ELb0EEENS1_19SingleTileSchedulerILb1ELb0ELb1ELi128EEEEEEEEEvNT_6ParamsE,"a",@progbits
	.sectionflags	@""
	.align	4
.nv.constant0._ZN7cutlass13device_kernelIN5flash19enable_sm80_to_sm89INS1_16FlashAttnFwdSm80INS1_25CollectiveMainloopFwdSm80ILi4ELi1ELb0EN4cute5tupleIJNS5_1CILi128EEENS7_ILi48EEES8_EEELi128ENS_10bfloat16_tEfNS_4arch4Sm80ELb0ELb1ELb1ELb1ELb0ELb1ELb1ELb0EEENS1_21CollectiveEpilogueFwdINS6_IJS8_S8_S9_EEENS6_IJNS7_ILi1EEESH_SH_EEESB_SD_Li128ELb1ELb1ELb0ELb0EEENS1_19SingleTileSchedulerILb1ELb0ELb1ELi128EEEEEEEEEvNT_6ParamsE:
	.zero		1576


//--------------------- .nv.constant0._ZN7cutlass13device_kernelIN5flash19enable_sm80_to_sm89INS1_16FlashAttnFwdSm80INS1_25CollectiveMainloopFwdSm80ILi4ELi1ELb0EN4cute5tupleIJNS5_1CILi128EEENS7_ILi64EEES8_EEELi128ENS_10bfloat16_tEfNS_4arch4Sm80ELb1ELb0ELb1ELb0ELb0ELb0ELb1ELb0EEENS1_21CollectiveEpilogueFwdINS6_IJS8_S8_S9_EEENS6_IJNS7_ILi1EEESH_SH_EEESB_SD_Li128ELb0ELb1ELb0ELb0EEENS1_30DynamicPersistentTileSchedulerILi128ELi128ELb0ELb1ELb0EEEEEEEEEvNT_6ParamsE --------------------------
	.section	.nv.constant0._ZN7cutlass13device_kernelIN5flash19enable_sm80_to_sm89INS1_16FlashAttnFwdSm80INS1_25CollectiveMainloopFwdSm80ILi4ELi1ELb0EN4cute5tupleIJNS5_1CILi128EEENS7_ILi64EEES8_EEELi128ENS_10bfloat16_tEfNS_4arch4Sm80ELb1ELb0ELb1ELb0ELb0ELb0ELb1ELb0EEENS1_21CollectiveEpilogueFwdINS6_IJS8_S8_S9_EEENS6_IJNS7_ILi1EEESH_SH_EEESB_SD_Li128ELb0ELb1ELb0ELb0EEENS1_30DynamicPersistentTileSchedulerILi128ELi128ELb0ELb1ELb0EEEEEEEEEvNT_6ParamsE,"a",@progbits
	.sectionflags	@""
	.align	4
.nv.constant0._ZN7cutlass13device_kernelIN5flash19enable_sm80_to_sm89INS1_16FlashAttnFwdSm80INS1_25CollectiveMainloopFwdSm80ILi4ELi1ELb0EN4cute5tupleIJNS5_1CILi128EEENS7_ILi64EEES8_EEELi128ENS_10bfloat16_tEfNS_4arch4Sm80ELb1ELb0ELb1ELb0ELb0ELb0ELb1ELb0EEENS1_21CollectiveEpilogueFwdINS6_IJS8_S8_S9_EEENS6_IJNS7_ILi1EEESH_SH_EEESB_SD_Li128ELb0ELb1ELb0ELb0EEENS1_30DynamicPersistentTileSchedulerILi128ELi128ELb0ELb1ELb0EEEEEEEEEvNT_6ParamsE:
	.zero		1592


//--------------------- .nv.constant0._ZN7cutlass13device_kernelIN5flash19enable_sm80_to_sm89INS1_16FlashAttnFwdSm80INS1_25CollectiveMainloopFwdSm80ILi4ELi1ELb0EN4cute5tupleIJNS5_1CILi128EEENS7_ILi64EEES8_EEELi128ENS_10bfloat16_tEfNS_4arch4Sm80ELb1ELb0ELb1ELb1ELb0ELb0ELb1ELb0EEENS1_21CollectiveEpilogueFwdINS6_IJS8_S8_S9_EEENS6_IJNS7_ILi1EEESH_SH_EEESB_SD_Li128ELb1ELb1ELb0ELb0EEENS1_19SingleTileSchedulerILb1ELb0ELb1ELi128EEEEEEEEEvNT_6ParamsE --------------------------
	.section	.nv.constant0._ZN7cutlass13device_kernelIN5flash19enable_sm80_to_sm89INS1_16FlashAttnFwdSm80INS1_25CollectiveMainloopFwdSm80ILi4ELi1ELb0EN4cute5tupleIJNS5_1CILi128EEENS7_ILi64EEES8_EEELi128ENS_10bfloat16_tEfNS_4arch4Sm80ELb1ELb0ELb1ELb1ELb0ELb0ELb1ELb0EEENS1_21CollectiveEpilogueFwdINS6_IJS8_S8_S9_EEENS6_IJNS7_ILi1EEESH_SH_EEESB_SD_Li128ELb1ELb1ELb0ELb0EEENS1_19SingleTileSchedulerILb1ELb0ELb1ELi128EEEEEEEEEvNT_6ParamsE,"a",@progbits
	.sectionflags	@""
	.align	4
.nv.constant0._ZN7cutlass13device_kernelIN5flash19enable_sm80_to_sm89INS1_16FlashAttnFwdSm80INS1_25CollectiveMainloopFwdSm80ILi4ELi1ELb0EN4cute5tupleIJNS5_1CILi128EEENS7_ILi64EEES8_EEELi128ENS_10bfloat16_tEfNS_4arch4Sm80ELb1ELb0ELb1ELb1ELb0ELb0ELb1ELb0EEENS1_21CollectiveEpilogueFwdINS6_IJS8_S8_S9_EEENS6_IJNS7_ILi1EEESH_SH_EEESB_SD_Li128ELb1ELb1ELb0ELb0EEENS1_19SingleTileSchedulerILb1ELb0ELb1ELi128EEEEEEEEEvNT_6ParamsE:
	.zero		1576


//--------------------- .nv.constant0._ZN7cutlass13device_kernelIN5flash19enable_sm80_to_sm89INS1_16FlashAttnFwdSm80INS1_25CollectiveMainloopFwdSm80ILi4ELi1ELb0EN4cute5tupleIJNS5_1CILi128EEENS7_ILi64EEES8_EEELi128ENS_10bfloat16_tEfNS_4arch4Sm80ELb1ELb0ELb1ELb1ELb0ELb1ELb1ELb0EEENS1_21CollectiveEpilogueFwdINS6_IJS8_S8_S9_EEENS6_IJNS7_ILi1EEESH_SH_EEESB_SD_Li128ELb1ELb1ELb0ELb0EEENS1_19SingleTileSchedulerILb1ELb0ELb1ELi128EEEEEEEEEvNT_6ParamsE --------------------------
	.section	.nv.constant0._ZN7cutlass13device_kernelIN5flash19enable_sm80_to_sm89INS1_16FlashAttnFwdSm80INS1_25CollectiveMainloopFwdSm80ILi4ELi1ELb0EN4cute5tupleIJNS5_1CILi128EEENS7_ILi64EEES8_EEELi128ENS_10bfloat16_tEfNS_4arch4Sm80ELb1ELb0ELb1ELb1ELb0ELb1ELb1ELb0EEENS1_21CollectiveEpilogueFwdINS6_IJS8_S8_S9_EEENS6_IJNS7_ILi1EEESH_SH_EEESB_SD_Li128ELb1ELb1ELb0ELb0EEENS1_19SingleTileSchedulerILb1ELb0ELb1ELi128EEEEEEEEEvNT_6ParamsE,"a",@progbits
	.sectionflags	@""
	.align	4
.nv.constant0._ZN7cutlass13device_kernelIN5flash19enable_sm80_to_sm89INS1_16FlashAttnFwdSm80INS1_25CollectiveMainloopFwdSm80ILi4ELi1ELb0EN4cute5tupleIJNS5_1CILi128EEENS7_ILi64EEES8_EEELi128ENS_10bfloat16_tEfNS_4arch4Sm80ELb1ELb0ELb1ELb1ELb0ELb1ELb1ELb0EEENS1_21CollectiveEpilogueFwdINS6_IJS8_S8_S9_EEENS6_IJNS7_ILi1EEESH_SH_EEESB_SD_Li128ELb1ELb1ELb0ELb0EEENS1_19SingleTileSchedulerILb1ELb0ELb1ELi128EEEEEEEEEvNT_6ParamsE:
	.zero		1576


//--------------------- .nv.constant0._ZN7cutlass13device_kernelIN5flash19enable_sm80_to_sm89INS1_16FlashAttnFwdSm80INS1_25CollectiveMainloopFwdSm80ILi8ELi1ELb1EN4cute5tupleIJNS5_1CILi128EEES8_S8_EEELi128ENS_10bfloat16_tEfNS_4arch4Sm80ELb0ELb0ELb0ELb0ELb0ELb0ELb1ELb0EEENS1_21CollectiveEpilogueFwdIS9_NS6_IJNS7_ILi1EEESF_SF_EEESA_SC_Li256ELb0ELb1ELb0ELb0EEENS1_19SingleTileSchedulerILb0ELb0ELb1ELi128EEEEEEEEEvNT_6ParamsE --------------------------
	.section	.nv.constant0._ZN7cutlass13device_kernelIN5flash19enable_sm80_to_sm89INS1_16FlashAttnFwdSm80INS1_25CollectiveMainloopFwdSm80ILi8ELi1ELb1EN4cute5tupleIJNS5_1CILi128EEES8_S8_EEELi128ENS_10bfloat16_tEfNS_4arch4Sm80ELb0ELb0ELb0ELb0ELb0ELb0ELb1ELb0EEENS1_21CollectiveEpilogueFwdIS9_NS6_IJNS7_ILi1EEESF_SF_EEESA_SC_Li256ELb0ELb1ELb0ELb0EEENS1_19SingleTileSchedulerILb0ELb0ELb1ELi128EEEEEEEEEvNT_6ParamsE,"a",@progbits
	.sectionflags	@""
	.align	4
.nv.constant0._ZN7cutlass13device_kernelIN5flash19enable_sm80_to_sm89INS1_16FlashAttnFwdSm80INS1_25CollectiveMainloopFwdSm80ILi8ELi1ELb1EN4cute5tupleIJNS5_1CILi128EEES8_S8_EEELi128ENS_10bfloat16_tEfNS_4arch4Sm80ELb0ELb0ELb0ELb0ELb0ELb0ELb1ELb0EEENS1_21CollectiveEpilogueFwdIS9_NS6_IJNS7_ILi1EEESF_SF_EEESA_SC_Li256ELb0ELb1ELb0ELb0EEENS1_19SingleTileSchedulerILb0ELb0ELb1ELi128EEEEEEEEEvNT_6ParamsE:
	.zero		1576


//--------------------- .nv.constant0._ZN7cutlass13device_kernelIN5flash19enable_sm80_to_sm89INS1_16FlashAttnFwdSm80INS1_25CollectiveMainloopFwdSm80ILi8ELi1ELb1EN4cute5tupleIJNS5_1CILi128EEES8_S8_EEELi128ENS_10bfloat16_tEfNS_4arch4Sm80ELb0ELb0ELb0ELb1ELb0ELb0ELb1ELb0EEENS1_21CollectiveEpilogueFwdIS9_NS6_IJNS7_ILi1EEESF_SF_EEESA_SC_Li256ELb1ELb1ELb0ELb0EEENS1_19SingleTileSchedulerILb1ELb0ELb1ELi128EEEEEEEEEvNT_6ParamsE --------------------------
	.section	.nv.constant0._ZN7cutlass13device_kernelIN5flash19enable_sm80_to_sm89INS1_16FlashAttnFwdSm80INS1_25CollectiveMainloopFwdSm80ILi8ELi1ELb1EN4cute5tupleIJNS5_1CILi128EEES8_S8_EEELi128ENS_10bfloat16_tEfNS_4arch4Sm80ELb0ELb0ELb0ELb1ELb0ELb0ELb1ELb0EEENS1_21CollectiveEpilogueFwdIS9_NS6_IJNS7_ILi1EEESF_SF_EEESA_SC_Li256ELb1ELb1ELb0ELb0EEENS1_19SingleTileSchedulerILb1ELb0ELb1ELi128EEEEEEEEEvNT_6ParamsE,"a",@progbits
	.sectionflags	@""
	.align	4
.nv.constant0._ZN7cutlass13device_kernelIN5flash19enable_sm80_to_sm89INS1_16FlashAttnFwdSm80INS1_25CollectiveMainloopFwdSm80ILi8ELi1ELb1EN4cute5tupleIJNS5_1CILi128EEES8_S8_EEELi128ENS_10bfloat16_tEfNS_4arch4Sm80ELb0ELb0ELb0ELb1ELb0ELb0ELb1ELb0EEENS1_21CollectiveEpilogueFwdIS9_NS6_IJNS7_ILi1EEESF_SF_EEESA_SC_Li256ELb1ELb1ELb0ELb0EEENS1_19SingleTileSchedulerILb1ELb0ELb1ELi128EEEEEEEEEvNT_6ParamsE:
	.zero		1576


//--------------------- .nv.constant0._ZN7cutlass13device_kernelIN5flash19enable_sm80_to_sm89INS1_16FlashAttnFwdSm80INS1_25CollectiveMainloopFwdSm80ILi8ELi1ELb1EN4cute5tupleIJNS5_1CILi128EEES8_S8_EEELi128ENS_10bfloat16_tEfNS_4arch4Sm80ELb0ELb0ELb0ELb1ELb0ELb1ELb1ELb0EEENS1_21CollectiveEpilogueFwdIS9_NS6_IJNS7_ILi1EEESF_SF_EEESA_SC_Li256ELb1ELb1ELb0ELb0EEENS1_19SingleTileSchedulerILb1ELb0ELb1ELi128EEEEEEEEEvNT_6ParamsE --------------------------
	.section	.nv.constant0._ZN7cutlass13device_kernelIN5flash19enable_sm80_to_sm89INS1_16FlashAttnFwdSm80INS1_25CollectiveMainloopFwdSm80ILi8ELi1ELb1EN4cute5tupleIJNS5_1CILi128EEES8_S8_EEELi128ENS_10bfloat16_tEfNS_4arch4Sm80ELb0ELb0ELb0ELb1ELb0ELb1ELb1ELb0EEENS1_21CollectiveEpilogueFwdIS9_NS6_IJNS7_ILi1EEESF_SF_EEESA_SC_Li256ELb1ELb1ELb0ELb0EEENS1_19SingleTileSchedulerILb1ELb0ELb1ELi128EEEEEEEEEvNT_6ParamsE,"a",@progbits
	.sectionflags	@""
	.align	4
.nv.constant0._ZN7cutlass13device_kernelIN5flash19enable_sm80_to_sm89INS1_16FlashAttnFwdSm80INS1_25CollectiveMainloopFwdSm80ILi8ELi1ELb1EN4cute5tupleIJNS5_1CILi128EEES8_S8_EEELi128ENS_10bfloat16_tEfNS_4arch4Sm80ELb0ELb0ELb0ELb1ELb0ELb1ELb1ELb0EEENS1_21CollectiveEpilogueFwdIS9_NS6_IJNS7_ILi1EEESF_SF_EEESA_SC_Li256ELb1ELb1ELb0ELb0EEENS1_19SingleTileSchedulerILb1ELb0ELb1ELi128EEEEEEEEEvNT_6ParamsE:
	.zero		1576


//--------------------- .nv.constant0._ZN7cutlass13device_kernelIN5flash19enable_sm80_to_sm89INS1_16FlashAttnFwdSm80INS1_25CollectiveMainloopFwdSm80ILi8ELi1ELb1EN4cute5tupleIJNS5_1CILi128EEENS7_ILi96EEES8_EEELi128ENS_10bfloat16_tEfNS_4arch4Sm80ELb0ELb1ELb0ELb0ELb0ELb0ELb1ELb0EEENS1_21CollectiveEpilogueFwdINS6_IJS8_S8_S9_EEENS6_IJNS7_ILi1EEESH_SH_EEESB_SD_Li256ELb0ELb1ELb0ELb0EEENS1_19SingleTileSchedulerILb0ELb0ELb1ELi128EEEEEEEEEvNT_6ParamsE --------------------------
	.section	.nv.constant0._ZN7cutlass13device_kernelIN5flash19enable_sm80_to_sm89INS1_16FlashAttnFwdSm80INS1_25CollectiveMainloopFwdSm80ILi8ELi1ELb1EN4cute5tupleIJNS5_1CILi128EEENS7_ILi96EEES8_EEELi128ENS_10bfloat16_tEfNS_4arch4Sm80ELb0ELb1ELb0ELb0ELb0ELb0ELb1ELb0EEENS1_21CollectiveEpilogueFwdINS6_IJS8_S8_S9_EEENS6_IJNS7_ILi1EEESH_SH_EEESB_SD_Li256ELb0ELb1ELb0ELb0EEENS1_19SingleTileSchedulerILb0ELb0ELb1ELi128EEEEEEEEEvNT_6ParamsE,"a",@progbits
	.sectionflags	@""
	.align	4
.nv.constant0._ZN7cutlass13device_kernelIN5flash19enable_sm80_to_sm89INS1_16FlashAttnFwdSm80INS1_25CollectiveMainloopFwdSm80ILi8ELi1ELb1EN4cute5tupleIJNS5_1CILi128EEENS7_ILi96EEES8_EEELi128ENS_10bfloat16_tEfNS_4arch4Sm80ELb0ELb1ELb0ELb0ELb0ELb0ELb1ELb0EEENS1_21CollectiveEpilogueFwdINS6_IJS8_S8_S9_EEENS6_IJNS7_ILi1EEESH_SH_EEESB_SD_Li256ELb0ELb1ELb0ELb0EEENS1_19SingleTileSchedulerILb0ELb0ELb1ELi128EEEEEEEEEvNT_6ParamsE:
	.zero		1576


//--------------------- .nv.constant0._ZN7cutlass13device_kernelIN5flash19enable_sm80_to_sm89INS1_16FlashAttnFwdSm80INS1_25CollectiveMainloopFwdSm80ILi8ELi1ELb1EN4cute5tupleIJNS5_1CILi128EEENS7_ILi96EEES8_EEELi128ENS_10bfloat16_tEfNS_4arch4Sm80ELb0ELb1ELb0ELb1ELb0ELb0ELb1ELb0EEENS1_21CollectiveEpilogueFwdINS6_IJS8_S8_S9_EEENS6_IJNS7_ILi1EEESH_SH_EEESB_SD_Li256ELb1ELb1ELb0ELb0EEENS1_19SingleTileSchedulerILb1ELb0ELb1ELi128EEEEEEEEEvNT_6ParamsE --------------------------
	.section	.nv.constant0._ZN7cutlass13device_kernelIN5flash19enable_sm80_to_sm89INS1_16FlashAttnFwdSm80INS1_25CollectiveMainloopFwdSm80ILi8ELi1ELb1EN4cute5tupleIJNS5_1CILi128EEENS7_ILi96EEES8_EEELi128ENS_10bfloat16_tEfNS_4arch4Sm80ELb0ELb1ELb0ELb1ELb0ELb0ELb1ELb0EEENS1_21CollectiveEpilogueFwdINS6_IJS8_S8_S9_EEENS6_IJNS7_ILi1EEESH_SH_EEESB_SD_Li256ELb1ELb1ELb0ELb0EEENS1_19SingleTileSchedulerILb1ELb0ELb1ELi128EEEEEEEEEvNT_6ParamsE,"a",@progbits
	.sectionflags	@""
	.align	4
.nv.constant0._ZN7cutlass13device_kernelIN5flash19enable_sm80_to_sm89INS1_16FlashAttnFwdSm80INS1_25CollectiveMainloopFwdSm80ILi8ELi1ELb1EN4cute5tupleIJNS5_1CILi128EEENS7_ILi96EEES8_EEELi128ENS_10bfloat16_tEfNS_4arch4Sm80ELb0ELb1ELb0ELb1ELb0ELb0ELb1ELb0EEENS1_21CollectiveEpilogueFwdINS6_IJS8_S8_S9_EEENS6_IJNS7_ILi1EEESH_SH_EEESB_SD_Li256ELb1ELb1ELb0ELb0EEENS1_19SingleTileSchedulerILb1ELb0ELb1ELi128EEEEEEEEEvNT_6ParamsE:
	.zero		1576


//--------------------- .nv.constant0._ZN7cutlass13device_kernelIN5flash19enable_sm80_to_sm89INS1_16FlashAttnFwdSm80INS1_25CollectiveMainloopFwdSm80ILi8ELi1ELb1EN4cute5tupleIJNS5_1CILi128EEENS7_ILi96EEES8_EEELi128ENS_10bfloat16_tEfNS_4arch4Sm80ELb0ELb1ELb0ELb1ELb0ELb1ELb1ELb0EEENS1_21CollectiveEpilogueFwdINS6_IJS8_S8_S9_EEENS6_IJNS7_ILi1EEESH_SH_EEESB_SD_Li256ELb1ELb1ELb0ELb0EEENS1_19SingleTileSchedulerILb1ELb0ELb1ELi128EEEEEEEEEvNT_6ParamsE --------------------------
	.section	.nv.constant0._ZN7cutlass13device_kernelIN5flash19enable_sm80_to_sm89INS1_16FlashAttnFwdSm80INS1_25CollectiveMainloopFwdSm80ILi8ELi1ELb1EN4cute5tupleIJNS5_1CILi128EEENS7_ILi96EEES8_EEELi128ENS_10bfloat16_tEfNS_4arch4Sm80ELb0ELb1ELb0ELb1ELb0ELb1ELb1ELb0EEENS1_21CollectiveEpilogueFwdINS6_IJS8_S8_S9_EEENS6_IJNS7_ILi1EEESH_SH_EEESB_SD_Li256ELb1ELb1ELb0ELb0EEENS1_19SingleTileSchedulerILb1ELb0ELb1ELi128EEEEEEEEEvNT_6ParamsE,"a",@progbits
	.sectionflags	@""
	.align	4
.nv.constant0._ZN7cutlass13device_kernelIN5flash19enable_sm80_to_sm89INS1_16FlashAttnFwdSm80INS1_25CollectiveMainloopFwdSm80ILi8ELi1ELb1EN4cute5tupleIJNS5_1CILi128EEENS7_ILi96EEES8_EEELi128ENS_10bfloat16_tEfNS_4arch4Sm80ELb0ELb1ELb0ELb1ELb0ELb1ELb1ELb0EEENS1_21CollectiveEpilogueFwdINS6_IJS8_S8_S9_EEENS6_IJNS7_ILi1EEESH_SH_EEESB_SD_Li256ELb1ELb1ELb0ELb0EEENS1_19SingleTileSchedulerILb1ELb0ELb1ELi128EEEEEEEEEvNT_6ParamsE:
	.zero		1576


//--------------------- .nv.constant0._ZN7cutlass13device_kernelIN5flash19enable_sm80_to_sm89INS1_16FlashAttnFwdSm80INS1_25CollectiveMainloopFwdSm80ILi8ELi1ELb1EN4cute5tupleIJNS5_1CILi128EEES8_S8_EEELi128ENS_10bfloat16_tEfNS_4arch4Sm80ELb1ELb0ELb0ELb0ELb0ELb0ELb1ELb0EEENS1_21CollectiveEpilogueFwdIS9_NS6_IJNS7_ILi1EEESF_SF_EEESA_SC_Li256ELb0ELb1ELb0ELb0EEENS1_30DynamicPersistentTileSchedulerILi256ELi256ELb0ELb1ELb0EEEEEEEEEvNT_6ParamsE --------------------------
	.section	.nv.constant0._ZN7cutlass13device_kernelIN5flash19enable_sm80_to_sm89INS1_16FlashAttnFwdSm80INS1_25CollectiveMainloopFwdSm80ILi8ELi1ELb1EN4cute5tupleIJNS5_1CILi128EEES8_S8_EEELi128ENS_10bfloat16_tEfNS_4arch4Sm80ELb1ELb0ELb0ELb0ELb0ELb0ELb1ELb0EEENS1_21CollectiveEpilogueFwdIS9_NS6_IJNS7_ILi1EEESF_SF_EEESA_SC_Li256ELb0ELb1ELb0ELb0EEENS1_30DynamicPersistentTileSchedulerILi256ELi256ELb0ELb1ELb0EEEEEEEEEvNT_6ParamsE,"a",@progbits
	.sectionflags	@""
	.align	4
.nv.constant0._ZN7cutlass13device_kernelIN5flash19enable_sm80_to_sm89INS1_16FlashAttnFwdSm80INS1_25CollectiveMainloopFwdSm80ILi8ELi1ELb1EN4cute5tupleIJNS5_1CILi128EEES8_S8_EEELi128ENS_10bfloat16_tEfNS_4arch4Sm80ELb1ELb0ELb0ELb0ELb0ELb0ELb1ELb0EEENS1_21CollectiveEpilogueFwdIS9_NS6_IJNS7_ILi1EEESF_SF_EEESA_SC_Li256ELb0ELb1ELb0ELb0EEENS1_30DynamicPersistentTileSchedulerILi256ELi256ELb0ELb1ELb0EEEEEEEEEvNT_6ParamsE:
	.zero		1592


//--------------------- .nv.constant0._ZN7cutlass13device_kernelIN5flash19enable_sm80_to_sm89INS1_16FlashAttnFwdSm80INS1_25CollectiveMainloopFwdSm80ILi8ELi1ELb1EN4cute5tupleIJNS5_1CILi128EEES8_S8_EEELi128ENS_10bfloat16_tEfNS_4arch4Sm80ELb1ELb0ELb0ELb1ELb0ELb0ELb1ELb0EEENS1_21CollectiveEpilogueFwdIS9_NS6_IJNS7_ILi1EEESF_SF_EEESA_SC_Li256ELb1ELb1ELb0ELb0EEENS1_19SingleTileSchedulerILb1ELb0ELb1ELi128EEEEEEEEEvNT_6ParamsE --------------------------
	.section	.nv.constant0._ZN7cutlass13device_kernelIN5flash19enable_sm80_to_sm89INS1_16FlashAttnFwdSm80INS1_25CollectiveMainloopFwdSm80ILi8ELi1ELb1EN4cute5tupleIJNS5_1CILi128EEES8_S8_EEELi128ENS_10bfloat16_tEfNS_4arch4Sm80ELb1ELb0ELb0ELb1ELb0ELb0ELb1ELb0EEENS1_21CollectiveEpilogueFwdIS9_NS6_IJNS7_ILi1EEESF_SF_EEESA_SC_Li256ELb1ELb1ELb0ELb0EEENS1_19SingleTileSchedulerILb1ELb0ELb1ELi128EEEEEEEEEvNT_6ParamsE,"a",@progbits
	.sectionflags	@""
	.align	4
.nv.constant0._ZN7cutlass13device_kernelIN5flash19enable_sm80_to_sm89INS1_16FlashAttnFwdSm80INS1_25CollectiveMainloopFwdSm80ILi8ELi1ELb1EN4cute5tupleIJNS5_1CILi128EEES8_S8_EEELi128ENS_10bfloat16_tEfNS_4arch4Sm80ELb1ELb0ELb0ELb1ELb0ELb0ELb1ELb0EEENS1_21CollectiveEpilogueFwdIS9_NS6_IJNS7_ILi1EEESF_SF_EEESA_SC_Li256ELb1ELb1ELb0ELb0EEENS1_19SingleTileSchedulerILb1ELb0ELb1ELi128EEEEEEEEEvNT_6ParamsE:
	.zero		1576


//--------------------- .nv.constant0._ZN7cutlass13device_kernelIN5flash19enable_sm80_to_sm89INS1_16FlashAttnFwdSm80INS1_25CollectiveMainloopFwdSm80ILi8ELi1ELb1EN4cute5tupleIJNS5_1CILi128EEES8_S8_EEELi128ENS_10bfloat16_tEfNS_4arch4Sm80ELb1ELb0ELb0ELb1ELb0ELb1ELb1ELb0EEENS1_21CollectiveEpilogueFwdIS9_NS6_IJNS7_ILi1EEESF_SF_EEESA_SC_Li256ELb1ELb1ELb0ELb0EEENS1_19SingleTileSchedulerILb1ELb0ELb1ELi128EEEEEEEEEvNT_6ParamsE --------------------------
	.section	.nv.constant0._ZN7cutlass13device_kernelIN5flash19enable_sm80_to_sm89INS1_16FlashAttnFwdSm80INS1_25CollectiveMainloopFwdSm80ILi8ELi1ELb1EN4cute5tupleIJNS5_1CILi128EEES8_S8_EEELi128ENS_10bfloat16_tEfNS_4arch4Sm80ELb1ELb0ELb0ELb1ELb0ELb1ELb1ELb0EEENS1_21CollectiveEpilogueFwdIS9_NS6_IJNS7_ILi1EEESF_SF_EEESA_SC_Li256ELb1ELb1ELb0ELb0EEENS1_19SingleTileSchedulerILb1ELb0ELb1ELi128EEEEEEEEEvNT_6ParamsE,"a",@progbits
	.sectionflags	@""
	.align	4
.nv.constant0._ZN7cutlass13device_kernelIN5flash19enable_sm80_to_sm89INS1_16FlashAttnFwdSm80INS1_25CollectiveMainloopFwdSm80ILi8ELi1ELb1EN4cute5tupleIJNS5_1CILi128EEES8_S8_EEELi128ENS_10bfloat16_tEfNS_4arch4Sm80ELb1ELb0ELb0ELb1ELb0ELb1ELb1ELb0EEENS1_21CollectiveEpilogueFwdIS9_NS6_IJNS7_ILi1EEESF_SF_EEESA_SC_Li256ELb1ELb1ELb0ELb0EEENS1_19SingleTileSchedulerILb1ELb0ELb1ELi128EEEEEEEEEvNT_6ParamsE:
	.zero		1576


//--------------------- .nv.constant0._ZN7cutlass13device_kernelIN5flash19enable_sm80_to_sm89INS1_16FlashAttnFwdSm80INS1_25CollectiveMainloopFwdSm80ILi4ELi1ELb0EN4cute5tupleIJNS5_1CILi128EEENS7_ILi64EEES8_EEELi128ENS_10bfloat16_tEfNS_4arch4Sm80ELb0ELb0ELb0ELb0ELb0ELb0ELb1ELb0EEENS1_21CollectiveEpilogueFwdINS6_IJS8_S8_S9_EEENS6_IJNS7_ILi1EEESH_SH_EEESB_SD_Li128ELb0ELb1ELb0ELb0EEENS1_19SingleTileSchedulerILb0ELb0ELb1ELi128EEEEEEEEEvNT_6ParamsE --------------------------
	.section	.nv.constant0._ZN7cutlass13device_kernelIN5flash19enable_sm80_to_sm89INS1_16FlashAttnFwdSm80INS1_25CollectiveMainloopFwdSm80ILi4ELi1ELb0EN4cute5tupleIJNS5_1CILi128EEENS7_ILi64EEES8_EEELi128ENS_10bfloat16_tEfNS_4arch4Sm80ELb0ELb0ELb0ELb0ELb0ELb0ELb1ELb0EEENS1_21CollectiveEpilogueFwdINS6_IJS8_S8_S9_EEENS6_IJNS7_ILi1EEESH_SH_EEESB_SD_Li128ELb0ELb1ELb0ELb0EEENS1_19SingleTileSchedulerILb0ELb0ELb1ELi128EEEEEEEEEvNT_6ParamsE,"a",@progbits
	.sectionflags	@""
	.align	4
.nv.constant0._ZN7cutlass13device_kernelIN5flash19enable_sm80_to_sm89INS1_16FlashAttnFwdSm80INS1_25CollectiveMainloopFwdSm80ILi4ELi1ELb0EN4cute5tupleIJNS5_1CILi128EEENS7_ILi64EEES8_EEELi128ENS_10bfloat16_tEfNS_4arch4Sm80ELb0ELb0ELb0ELb0ELb0ELb0ELb1ELb0EEENS1_21CollectiveEpilogueFwdINS6_IJS8_S8_S9_EEENS6_IJNS7_ILi1EEESH_SH_EEESB_SD_Li128ELb0ELb1ELb0ELb0EEENS1_19SingleTileSchedulerILb0ELb0ELb1ELi128EEEEEEEEEvNT_6ParamsE:
	.zero		1576


//--------------------- .nv.constant0._ZN7cutlass13device_kernelIN5flash19enable_sm80_to_sm89INS1_16FlashAttnFwdSm80INS1_25CollectiveMainloopFwdSm80ILi4ELi1ELb0EN4cute5tupleIJNS5_1CILi128EEENS7_ILi64EEES8_EEELi128ENS_10bfloat16_tEfNS_4arch4Sm80ELb0ELb0ELb0ELb1ELb0ELb0ELb1ELb0EEENS1_21CollectiveEpilogueFwdINS6_IJS8_S8_S9_EEENS6_IJNS7_ILi1EEESH_SH_EEESB_SD_Li128ELb1ELb1ELb0ELb0EEENS1_19SingleTileSchedulerILb1ELb0ELb1ELi128EEEEEEEEEvNT_6ParamsE --------------------------
	.section	.nv.constant0._ZN7cutlass13device_kernelIN5flash19enable_sm80_to_sm89INS1_16FlashAttnFwdSm80INS1_25CollectiveMainloopFwdSm80ILi4ELi1ELb0EN4cute5tupleIJNS5_1CILi128EEENS7_ILi64EEES8_EEELi128ENS_10bfloat16_tEfNS_4arch4Sm80ELb0ELb0ELb0ELb1ELb0ELb0ELb1ELb0EEENS1_21CollectiveEpilogueFwdINS6_IJS8_S8_S9_EEENS6_IJNS7_ILi1EEESH_SH_EEESB_SD_Li128ELb1ELb1ELb0ELb0EEENS1_19SingleTileSchedulerILb1ELb0ELb1ELi128EEEEEEEEEvNT_6ParamsE,"a",@progbits
	.sectionflags	@""
	.align	4
.nv.constant0._ZN7cutlass13device_kernelIN5flash19enable_sm80_to_sm89INS1_16FlashAttnFwdSm80INS1_25CollectiveMainloopFwdSm80ILi4ELi1ELb0EN4cute5tupleIJNS5_1CILi128EEENS7_ILi64EEES8_EEELi128ENS_10bfloat16_tEfNS_4arch4Sm80ELb0ELb0ELb0ELb1ELb0ELb0ELb1ELb0EEENS1_21CollectiveEpilogueFwdINS6_IJS8_S8_S9_EEENS6_IJNS7_ILi1EEESH_SH_EEESB_SD_Li128ELb1ELb1ELb0ELb0EEENS1_19SingleTileSchedulerILb1ELb0ELb1ELi128EEEEEEEEEvNT_6ParamsE:
	.zero		1576


//--------------------- .nv.constant0._ZN7cutlass13device_kernelIN5flash19enable_sm80_to_sm89INS1_16FlashAttnFwdSm80INS1_25CollectiveMainloopFwdSm80ILi4ELi1ELb0EN4cute5tupleIJNS5_1CILi128EEENS7_ILi64EEES8_EEELi128ENS_10bfloat16_tEfNS_4arch4Sm80ELb0ELb0ELb0ELb1ELb0ELb1ELb1ELb0EEENS1_21CollectiveEpilogueFwdINS6_IJS8_S8_S9_EEENS6_IJNS7_ILi1EEESH_SH_EEESB_SD_Li128ELb1ELb1ELb0ELb0EEENS1_19SingleTileSchedulerILb1ELb0ELb1ELi128EEEEEEEEEvNT_6ParamsE --------------------------
	.section	.nv.constant0._ZN7cutlass13device_kernelIN5flash19enable_sm80_to_sm89INS1_16FlashAttnFwdSm80INS1_25CollectiveMainloopFwdSm80ILi4ELi1ELb0EN4cute5tupleIJNS5_1CILi128EEENS7_ILi64EEES8_EEELi128ENS_10bfloat16_tEfNS_4arch4Sm80ELb0ELb0ELb0ELb1ELb0ELb1ELb1ELb0EEENS1_21CollectiveEpilogueFwdINS6_IJS8_S8_S9_EEENS6_IJNS7_ILi1EEESH_SH_EEESB_SD_Li128ELb1ELb1ELb0ELb0EEENS1_19SingleTileSchedulerILb1ELb0ELb1ELi128EEEEEEEEEvNT_6ParamsE,"a",@progbits
	.sectionflags	@""
	.align	4
.nv.constant0._ZN7cutlass13device_kernelIN5flash19enable_sm80_to_sm89INS1_16FlashAttnFwdSm80INS1_25CollectiveMainloopFwdSm80ILi4ELi1ELb0EN4cute5tupleIJNS5_1CILi128EEENS7_ILi64EEES8_EEELi128ENS_10bfloat16_tEfNS_4arch4Sm80ELb0ELb0ELb0ELb1ELb0ELb1ELb1ELb0EEENS1_21CollectiveEpilogueFwdINS6_IJS8_S8_S9_EEENS6_IJNS7_ILi1EEESH_SH_EEESB_SD_Li128ELb1ELb1ELb0ELb0EEENS1_19SingleTileSchedulerILb1ELb0ELb1ELi128EEEEEEEEEvNT_6ParamsE:
	.zero		1576


//--------------------- .nv.constant0._ZN7cutlass13device_kernelIN5flash19enable_sm80_to_sm89INS1_16FlashAttnFwdSm80INS1_25CollectiveMainloopFwdSm80ILi4ELi1ELb0EN4cute5tupleIJNS5_1CILi128EEENS7_ILi48EEES8_EEELi128ENS_10bfloat16_tEfNS_4arch4Sm80ELb0ELb1ELb0ELb0ELb0ELb0ELb1ELb0EEENS1_21CollectiveEpilogueFwdINS6_IJS8_S8_S9_EEENS6_IJNS7_ILi1EEESH_SH_EEESB_SD_Li128ELb0ELb1ELb0ELb0EEENS1_19SingleTileSchedulerILb0ELb0ELb1ELi128EEEEEEEEEvNT_6ParamsE --------------------------
	.section	.nv.constant0._ZN7cutlass13device_kernelIN5flash19enable_sm80_to_sm89INS1_16FlashAttnFwdSm80INS1_25CollectiveMainloopFwdSm80ILi4ELi1ELb0EN4cute5tupleIJNS5_1CILi128EEENS7_ILi48EEES8_EEELi128ENS_10bfloat16_tEfNS_4arch4Sm80ELb0ELb1ELb0ELb0ELb0ELb0ELb1ELb0EEENS1_21CollectiveEpilogueFwdINS6_IJS8_S8_S9_EEENS6_IJNS7_ILi1EEESH_SH_EEESB_SD_Li128ELb0ELb1ELb0ELb0EEENS1_19SingleTileSchedulerILb0ELb0ELb1ELi128EEEEEEEEEvNT_6ParamsE,"a",@progbits
	.sectionflags	@""
	.align	4
.nv.constant0._ZN7cutlass13device_kernelIN5flash19enable_sm80_to_sm89INS1_16FlashAttnFwdSm80INS1_25CollectiveMainloopFwdSm80ILi4ELi1ELb0EN4cute5tupleIJNS5_1CILi128EEENS7_ILi48EEES8_EEELi128ENS_10bfloat16_tEfNS_4arch4Sm80ELb0ELb1ELb0ELb0ELb0ELb0ELb1ELb0EEENS1_21CollectiveEpilogueFwdINS6_IJS8_S8_S9_EEENS6_IJNS7_ILi1EEESH_SH_EEESB_SD_Li128ELb0ELb1ELb0ELb0EEENS1_19SingleTileSchedulerILb0ELb0ELb1ELi128EEEEEEEEEvNT_6ParamsE:
	.zero		1576


//--------------------- .nv.constant0._ZN7cutlass13device_kernelIN5flash19enable_sm80_to_sm89INS1_16FlashAttnFwdSm80INS1_25CollectiveMainloopFwdSm80ILi4ELi1ELb0EN4cute5tupleIJNS5_1CILi128EEENS7_ILi48EEES8_EEELi128ENS_10bfloat16_tEfNS_4arch4Sm80ELb0ELb1ELb0ELb1ELb0ELb0ELb1ELb0EEENS1_21CollectiveEpilogueFwdINS6_IJS8_S8_S9_EEENS6_IJNS7_ILi1EEESH_SH_EEESB_SD_Li128ELb1ELb1ELb0ELb0EEENS1_19SingleTileSchedulerILb1ELb0ELb1ELi128EEEEEEEEEvNT_6ParamsE --------------------------
	.section	.nv.constant0._ZN7cutlass13device_kernelIN5flash19enable_sm80_to_sm89INS1_16FlashAttnFwdSm80INS1_25CollectiveMainloopFwdSm80ILi4ELi1ELb0EN4cute5tupleIJNS5_1CILi128EEENS7_ILi48EEES8_EEELi128ENS_10bfloat16_tEfNS_4arch4Sm80ELb0ELb1ELb0ELb1ELb0ELb0ELb1ELb0EEENS1_21CollectiveEpilogueFwdINS6_IJS8_S8_S9_EEENS6_IJNS7_ILi1EEESH_SH_EEESB_SD_Li128ELb1ELb1ELb0ELb0EEENS1_19SingleTileSchedulerILb1ELb0ELb1ELi128EEEEEEEEEvNT_6ParamsE,"a",@progbits
	.sectionflags	@""
	.align	4
.nv.constant0._ZN7cutlass13device_kernelIN5flash19enable_sm80_to_sm89INS1_16FlashAttnFwdSm80INS1_25CollectiveMainloopFwdSm80ILi4ELi1ELb0EN4cute5tupleIJNS5_1CILi128EEENS7_ILi48EEES8_EEELi128ENS_10bfloat16_tEfNS_4arch4Sm80ELb0ELb1ELb0ELb1ELb0ELb0ELb1ELb0EEENS1_21CollectiveEpilogueFwdINS6_IJS8_S8_S9_EEENS6_IJNS7_ILi1EEESH_SH_EEESB_SD_Li128ELb1ELb1ELb0ELb0EEENS1_19SingleTileSchedulerILb1ELb0ELb1ELi128EEEEEEEEEvNT_6ParamsE:
	.zero		1576


//--------------------- .nv.constant0._ZN7cutlass13device_kernelIN5flash19enable_sm80_to_sm89INS1_16FlashAttnFwdSm80INS1_25CollectiveMainloopFwdSm80ILi4ELi1ELb0EN4cute5tupleIJNS5_1CILi128EEENS7_ILi48EEES8_EEELi128ENS_10bfloat16_tEfNS_4arch4Sm80ELb0ELb1ELb0ELb1ELb0ELb1ELb1ELb0EEENS1_21CollectiveEpilogueFwdINS6_IJS8_S8_S9_EEENS6_IJNS7_ILi1EEESH_SH_EEESB_SD_Li128ELb1ELb1ELb0ELb0EEENS1_19SingleTileSchedulerILb1ELb0ELb1ELi128EEEEEEEEEvNT_6ParamsE --------------------------
	.section	.nv.constant0._ZN7cutlass13device_kernelIN5flash19enable_sm80_to_sm89INS1_16FlashAttnFwdSm80INS1_25CollectiveMainloopFwdSm80ILi4ELi1ELb0EN4cute5tupleIJNS5_1CILi128EEENS7_ILi48EEES8_EEELi128ENS_10bfloat16_tEfNS_4arch4Sm80ELb0ELb1ELb0ELb1ELb0ELb1ELb1ELb0EEENS1_21CollectiveEpilogueFwdINS6_IJS8_S8_S9_EEENS6_IJNS7_ILi1EEESH_SH_EEESB_SD_Li128ELb1ELb1ELb0ELb0EEENS1_19SingleTileSchedulerILb1ELb0ELb1ELi128EEEEEEEEEvNT_6ParamsE,"a",@progbits
	.sectionflags	@""
	.align	4
.nv.constant0._ZN7cutlass13device_kernelIN5flash19enable_sm80_to_sm89INS1_16FlashAttnFwdSm80INS1_25CollectiveMainloopFwdSm80ILi4ELi1ELb0EN4cute5tupleIJNS5_1CILi128EEENS7_ILi48EEES8_EEELi128ENS_10bfloat16_tEfNS_4arch4Sm80ELb0ELb1ELb0ELb1ELb0ELb1ELb1ELb0EEENS1_21CollectiveEpilogueFwdINS6_IJS8_S8_S9_EEENS6_IJNS7_ILi1EEESH_SH_EEESB_SD_Li128ELb1ELb1ELb0ELb0EEENS1_19SingleTileSchedulerILb1ELb0ELb1ELi128EEEEEEEEEvNT_6ParamsE:
	.zero		1576


//--------------------- .nv.constant0._ZN7cutlass13device_kernelIN5flash19enable_sm80_to_sm89INS1_16FlashAttnFwdSm80INS1_25CollectiveMainloopFwdSm80ILi4ELi1ELb0EN4cute5tupleIJNS5_1CILi128EEENS7_ILi64EEES8_EEELi128ENS_10bfloat16_tEfNS_4arch4Sm80ELb1ELb0ELb0ELb0ELb0ELb0ELb1ELb0EEENS1_21CollectiveEpilogueFwdINS6_IJS8_S8_S9_EEENS6_IJNS7_ILi1EEESH_SH_EEESB_SD_Li128ELb0ELb1ELb0ELb0EEENS1_30DynamicPersistentTileSchedulerILi128ELi128ELb0ELb1ELb0EEEEEEEEEvNT_6ParamsE --------------------------
	.section	.nv.constant0._ZN7cutlass13device_kernelIN5flash19enable_sm80_to_sm89INS1_16FlashAttnFwdSm80INS1_25CollectiveMainloopFwdSm80ILi4ELi1ELb0EN4cute5tupleIJNS5_1CILi128EEENS7_ILi64EEES8_EEELi128ENS_10bfloat16_tEfNS_4arch4Sm80ELb1ELb0ELb0ELb0ELb0ELb0ELb1ELb0EEENS1_21CollectiveEpilogueFwdINS6_IJS8_S8_S9_EEENS6_IJNS7_ILi1EEESH_SH_EEESB_SD_Li128ELb0ELb1ELb0ELb0EEENS1_30DynamicPersistentTileSchedulerILi128ELi128ELb0ELb1ELb0EEEEEEEEEvNT_6ParamsE,"a",@progbits
	.sectionflags	@""
	.align	4
.nv.constant0._ZN7cutlass13device_kernelIN5flash19enable_sm80_to_sm89INS1_16FlashAttnFwdSm80INS1_25CollectiveMainloopFwdSm80ILi4ELi1ELb0EN4cute5tupleIJNS5_1CILi128EEENS7_ILi64EEES8_EEELi128ENS_10bfloat16_tEfNS_4arch4Sm80ELb1ELb0ELb0ELb0ELb0ELb0ELb1ELb0EEENS1_21CollectiveEpilogueFwdINS6_IJS8_S8_S9_EEENS6_IJNS7_ILi1EEESH_SH_EEESB_SD_Li128ELb0ELb1ELb0ELb0EEENS1_30DynamicPersistentTileSchedulerILi128ELi128ELb0ELb1ELb0EEEEEEEEEvNT_6ParamsE:
	.zero		1592


//--------------------- .nv.constant0._ZN7cutlass13device_kernelIN5flash19enable_sm80_to_sm89INS1_16FlashAttnFwdSm80INS1_25CollectiveMainloopFwdSm80ILi4ELi1ELb0EN4cute5tupleIJNS5_1CILi128EEENS7_ILi64EEES8_EEELi128ENS_10bfloat16_tEfNS_4arch4Sm80ELb1ELb0ELb0ELb1ELb0ELb0ELb1ELb0EEENS1_21CollectiveEpilogueFwdINS6_IJS8_S8_S9_EEENS6_IJNS7_ILi1EEESH_SH_EEESB_SD_Li128ELb1ELb1ELb0ELb0EEENS1_19SingleTileSchedulerILb1ELb0ELb1ELi128EEEEEEEEEvNT_6ParamsE --------------------------
	.section	.nv.constant0._ZN7cutlass13device_kernelIN5flash19enable_sm80_to_sm89INS1_16FlashAttnFwdSm80INS1_25CollectiveMainloopFwdSm80ILi4ELi1ELb0EN4cute5tupleIJNS5_1CILi128EEENS7_ILi64EEES8_EEELi128ENS_10bfloat16_tEfNS_4arch4Sm80ELb1ELb0ELb0ELb1ELb0ELb0ELb1ELb0EEENS1_21CollectiveEpilogueFwdINS6_IJS8_S8_S9_EEENS6_IJNS7_ILi1EEESH_SH_EEESB_SD_Li128ELb1ELb1ELb0ELb0EEENS1_19SingleTileSchedulerILb1ELb0ELb1ELi128EEEEEEEEEvNT_6ParamsE,"a",@progbits
	.sectionflags	@""
	.align	4
.nv.constant0._ZN7cutlass13device_kernelIN5flash19enable_sm80_to_sm89INS1_16FlashAttnFwdSm80INS1_25CollectiveMainloopFwdSm80ILi4ELi1ELb0EN4cute5tupleIJNS5_1CILi128EEENS7_ILi64EEES8_EEELi128ENS_10bfloat16_tEfNS_4arch4Sm80ELb1ELb0ELb0ELb1ELb0ELb0ELb1ELb0EEENS1_21CollectiveEpilogueFwdINS6_IJS8_S8_S9_EEENS6_IJNS7_ILi1EEESH_SH_EEESB_SD_Li128ELb1ELb1ELb0ELb0EEENS1_19SingleTileSchedulerILb1ELb0ELb1ELi128EEEEEEEEEvNT_6ParamsE:
	.zero		1576


//--------------------- .nv.constant0._ZN7cutlass13device_kernelIN5flash19enable_sm80_to_sm89INS1_16FlashAttnFwdSm80INS1_25CollectiveMainloopFwdSm80ILi4ELi1ELb0EN4cute5tupleIJNS5_1CILi128EEENS7_ILi64EEES8_EEELi128ENS_10bfloat16_tEfNS_4arch4Sm80ELb1ELb0ELb0ELb1ELb0ELb1ELb1ELb0EEENS1_21CollectiveEpilogueFwdINS6_IJS8_S8_S9_EEENS6_IJNS7_ILi1EEESH_SH_EEESB_SD_Li128ELb1ELb1ELb0ELb0EEENS1_19SingleTileSchedulerILb1ELb0ELb1ELi128EEEEEEEEEvNT_6ParamsE --------------------------
	.section	.nv.constant0._ZN7cutlass13device_kernelIN5flash19enable_sm80_to_sm89INS1_16FlashAttnFwdSm80INS1_25CollectiveMainloopFwdSm80ILi4ELi1ELb0EN4cute5tupleIJNS5_1CILi128EEENS7_ILi64EEES8_EEELi128ENS_10bfloat16_tEfNS_4arch4Sm80ELb1ELb0ELb0ELb1ELb0ELb1ELb1ELb0EEENS1_21CollectiveEpilogueFwdINS6_IJS8_S8_S9_EEENS6_IJNS7_ILi1EEESH_SH_EEESB_SD_Li128ELb1ELb1ELb0ELb0EEENS1_19SingleTileSchedulerILb1ELb0ELb1ELi128EEEEEEEEEvNT_6ParamsE,"a",@progbits
	.sectionflags	@""
	.align	4
.nv.constant0._ZN7cutlass13device_kernelIN5flash19enable_sm80_to_sm89INS1_16FlashAttnFwdSm80INS1_25CollectiveMainloopFwdSm80ILi4ELi1ELb0EN4cute5tupleIJNS5_1CILi128EEENS7_ILi64EEES8_EEELi128ENS_10bfloat16_tEfNS_4arch4Sm80ELb1ELb0ELb0ELb1ELb0ELb1ELb1ELb0EEENS1_21CollectiveEpilogueFwdINS6_IJS8_S8_S9_EEENS6_IJNS7_ILi1EEESH_SH_EEESB_SD_Li128ELb1ELb1ELb0ELb0EEENS1_19SingleTileSchedulerILb1ELb0ELb1ELi128EEEEEEEEEvNT_6ParamsE:
	.zero		1576


//--------------------- SYMBOLS --------------------------

	.type		.nv.reservedSmem.offset0,@object
	.size		.nv.reservedSmem.offset0,0x4
